	.headerflags	@"EF_CUDA_TEXMODE_UNIFIED EF_CUDA_64BIT_ADDRESS EF_CUDA_ACCELERATORS EF_CUDA_SM90 EF_CUDA_VIRTUAL_SM(EF_CUDA_SM90)"
	.elftype	@"ET_EXEC"


//--------------------- .nv.info                  --------------------------
	.section	.nv.info,"",@"SHT_CUDA_INFO"
	.align	4


	//----- nvinfo : EIATTR_REGCOUNT
	.align		4
        /*0000*/ 	.byte	0x04, 0x2f
        /*0002*/ 	.short	(.L_2 - .L_1)
	.align		4
.L_1:
        /*0004*/ 	.word	index@(triton_)
        /*0008*/ 	.word	0x00000030


	//----- nvinfo : EIATTR_MIN_STACK_SIZE
	.align		4
.L_2:
        /*000c*/ 	.byte	0x04, 0x12
        /*000e*/ 	.short	(.L_4 - .L_3)
	.align		4
.L_3:
        /*0010*/ 	.word	index@(triton_)
        /*0014*/ 	.word	0x00000000


	//----- nvinfo : EIATTR_FRAME_SIZE
	.align		4
.L_4:
        /*0018*/ 	.byte	0x04, 0x11
        /*001a*/ 	.short	(.L_6 - .L_5)
	.align		4
.L_5:
        /*001c*/ 	.word	index@(triton_)
        /*0020*/ 	.word	0x00000000


	//----- nvinfo : EIATTR_MIN_STACK_SIZE
	.align		4
.L_6:
        /*0024*/ 	.byte	0x04, 0x12
        /*0026*/ 	.short	(.L_8 - .L_7)
	.align		4
.L_7:
        /*0028*/ 	.word	index@(triton_)
        /*002c*/ 	.word	0x00000000
.L_8:


//--------------------- .nv.info.triton_          --------------------------
	.section	.nv.info.triton_,"",@"SHT_CUDA_INFO"
	.sectionflags	@""
	.align	4


	//----- nvinfo : EIATTR_CUDA_API_VERSION
	.align		4
        /*0000*/ 	.byte	0x04, 0x37
        /*0002*/ 	.short	(.L_10 - .L_9)
.L_9:
        /*0004*/ 	.word	0x0000007c


	//----- nvinfo : EIATTR_KPARAM_INFO
	.align		4
.L_10:
        /*0008*/ 	.byte	0x04, 0x17
        /*000a*/ 	.short	(.L_12 - .L_11)
.L_11:
        /*000c*/ 	.word	0x00000000
        /*0010*/ 	.short	0x0010
        /*0012*/ 	.short	0x0078
        /*0014*/ 	.byte	0x00, 0xf0, 0x11, 0x00


	//----- nvinfo : EIATTR_KPARAM_INFO
	.align		4
.L_12:
        /*0018*/ 	.byte	0x04, 0x17
        /*001a*/ 	.short	(.L_14 - .L_13)
.L_13:
        /*001c*/ 	.word	0x00000000
        /*0020*/ 	.short	0x000f
        /*0022*/ 	.short	0x0074
        /*0024*/ 	.byte	0x00, 0xf0, 0x11, 0x00


	//----- nvinfo : EIATTR_KPARAM_INFO
	.align		4
.L_14:
        /*0028*/ 	.byte	0x04, 0x17
        /*002a*/ 	.short	(.L_16 - .L_15)
.L_15:
        /*002c*/ 	.word	0x00000000
        /*0030*/ 	.short	0x000e
        /*0032*/ 	.short	0x0070
        /*0034*/ 	.byte	0x00, 0xf0, 0x11, 0x00


	//----- nvinfo : EIATTR_KPARAM_INFO
	.align		4
.L_16:
        /*0038*/ 	.byte	0x04, 0x17
        /*003a*/ 	.short	(.L_18 - .L_17)
.L_17:
        /*003c*/ 	.word	0x00000000
        /*0040*/ 	.short	0x000d
        /*0042*/ 	.short	0x0068
        /*0044*/ 	.byte	0x00, 0xf0, 0x21, 0x00


	//----- nvinfo : EIATTR_KPARAM_INFO
	.align		4
.L_18:
        /*0048*/ 	.byte	0x04, 0x17
        /*004a*/ 	.short	(.L_20 - .L_19)
.L_19:
        /*004c*/ 	.word	0x00000000
        /*0050*/ 	.short	0x000c
        /*0052*/ 	.short	0x0060
        /*0054*/ 	.byte	0x00, 0xf0, 0x21, 0x00


	//----- nvinfo : EIATTR_KPARAM_INFO
	.align		4
.L_20:
        /*0058*/ 	.byte	0x04, 0x17
        /*005a*/ 	.short	(.L_22 - .L_21)
.L_21:
        /*005c*/ 	.word	0x00000000
        /*0060*/ 	.short	0x000b
        /*0062*/ 	.short	0x0058
        /*0064*/ 	.byte	0x00, 0xf0, 0x21, 0x00


	//----- nvinfo : EIATTR_KPARAM_INFO
	.align		4
.L_22:
        /*0068*/ 	.byte	0x04, 0x17
        /*006a*/ 	.short	(.L_24 - .L_23)
.L_23:
        /*006c*/ 	.word	0x00000000
        /*0070*/ 	.short	0x000a
        /*0072*/ 	.short	0x0050
        /*0074*/ 	.byte	0x00, 0xf0, 0x21, 0x00


	//----- nvinfo : EIATTR_KPARAM_INFO
	.align		4
.L_24:
        /*0078*/ 	.byte	0x04, 0x17
        /*007a*/ 	.short	(.L_26 - .L_25)
.L_25:
        /*007c*/ 	.word	0x00000000
        /*0080*/ 	.short	0x0009
        /*0082*/ 	.short	0x0048
        /*0084*/ 	.byte	0x00, 0xf0, 0x21, 0x00


	//----- nvinfo : EIATTR_KPARAM_INFO
	.align		4
.L_26:
        /*0088*/ 	.byte	0x04, 0x17
        /*008a*/ 	.short	(.L_28 - .L_27)
.L_27:
        /*008c*/ 	.word	0x00000000
        /*0090*/ 	.short	0x0008
        /*0092*/ 	.short	0x0040
        /*0094*/ 	.byte	0x00, 0xf0, 0x21, 0x00


	//----- nvinfo : EIATTR_KPARAM_INFO
	.align		4
.L_28:
        /*0098*/ 	.byte	0x04, 0x17
        /*009a*/ 	.short	(.L_30 - .L_29)
.L_29:
        /*009c*/ 	.word	0x00000000
        /*00a0*/ 	.short	0x0007
        /*00a2*/ 	.short	0x0038
        /*00a4*/ 	.byte	0x00, 0xf0, 0x21, 0x00


	//----- nvinfo : EIATTR_KPARAM_INFO
	.align		4
.L_30:
        /*00a8*/ 	.byte	0x04, 0x17
        /*00aa*/ 	.short	(.L_32 - .L_31)
.L_31:
        /*00ac*/ 	.word	0x00000000
        /*00b0*/ 	.short	0x0006
        /*00b2*/ 	.short	0x0030
        /*00b4*/ 	.byte	0x00, 0xf0, 0x21, 0x00


	//----- nvinfo : EIATTR_KPARAM_INFO
	.align		4
.L_32:
        /*00b8*/ 	.byte	0x04, 0x17
        /*00ba*/ 	.short	(.L_34 - .L_33)
.L_33:
        /*00bc*/ 	.word	0x00000000
        /*00c0*/ 	.short	0x0005
        /*00c2*/ 	.short	0x0028
        /*00c4*/ 	.byte	0x00, 0xf0, 0x21, 0x00


	//----- nvinfo : EIATTR_KPARAM_INFO
	.align		4
.L_34:
        /*00c8*/ 	.byte	0x04, 0x17
        /*00ca*/ 	.short	(.L_36 - .L_35)
.L_35:
        /*00cc*/ 	.word	0x00000000
        /*00d0*/ 	.short	0x0004
        /*00d2*/ 	.short	0x0020
        /*00d4*/ 	.byte	0x00, 0xf0, 0x21, 0x00


	//----- nvinfo : EIATTR_KPARAM_INFO
	.align		4
.L_36:
        /*00d8*/ 	.byte	0x04, 0x17
        /*00da*/ 	.short	(.L_38 - .L_37)
.L_37:
        /*00dc*/ 	.word	0x00000000
        /*00e0*/ 	.short	0x0003
        /*00e2*/ 	.short	0x0018
        /*00e4*/ 	.byte	0x00, 0xf0, 0x21, 0x00


	//----- nvinfo : EIATTR_KPARAM_INFO
	.align		4
.L_38:
        /*00e8*/ 	.byte	0x04, 0x17
        /*00ea*/ 	.short	(.L_40 - .L_39)
.L_39:
        /*00ec*/ 	.word	0x00000000
        /*00f0*/ 	.short	0x0002
        /*00f2*/ 	.short	0x0010
        /*00f4*/ 	.byte	0x00, 0xf0, 0x21, 0x00


	//----- nvinfo : EIATTR_KPARAM_INFO
	.align		4
.L_40:
        /*00f8*/ 	.byte	0x04, 0x17
        /*00fa*/ 	.short	(.L_42 - .L_41)
.L_41:
        /*00fc*/ 	.word	0x00000000
        /*0100*/ 	.short	0x0001
        /*0102*/ 	.short	0x0008
        /*0104*/ 	.byte	0x00, 0xf0, 0x21, 0x00


	//----- nvinfo : EIATTR_KPARAM_INFO
	.align		4
.L_42:
        /*0108*/ 	.byte	0x04, 0x17
        /*010a*/ 	.short	(.L_44 - .L_43)
.L_43:
        /*010c*/ 	.word	0x00000000
        /*0110*/ 	.short	0x0000
        /*0112*/ 	.short	0x0000
        /*0114*/ 	.byte	0x00, 0xf0, 0x21, 0x00


	//----- nvinfo : EIATTR_SPARSE_MMA_MASK
	.align		4
.L_44:
        /*0118*/ 	.byte	0x03, 0x50
        /*011a*/ 	.short	0x0000


	//----- nvinfo : EIATTR_MAXREG_COUNT
	.align		4
        /*011c*/ 	.byte	0x03, 0x1b
        /*011e*/ 	.short	0x00ff


	//----- nvinfo : EIATTR_COOP_GROUP_MASK_REGIDS
	.align		4
        /*0120*/ 	.byte	0x04, 0x29
        /*0122*/ 	.short	(.L_46 - .L_45)


	//   ....[0]....
.L_45:
        /*0124*/ 	.word	0xffffffff


	//   ....[1]....
        /*0128*/ 	.word	0xffffffff


	//   ....[2]....
        /*012c*/ 	.word	0xffffffff


	//   ....[3]....
        /*0130*/ 	.word	0xffffffff


	//   ....[4]....
        /*0134*/ 	.word	0xffffffff


	//   ....[5]....
        /*0138*/ 	.word	0xffffffff


	//   ....[6]....
        /*013c*/ 	.word	0xffffffff


	//   ....[7]....
        /*0140*/ 	.word	0xffffffff


	//   ....[8]....
        /*0144*/ 	.word	0xffffffff


	//   ....[9]....
        /*0148*/ 	.word	0xffffffff


	//   ....[10]....
        /*014c*/ 	.word	0xffffffff


	//   ....[11]....
        /*0150*/ 	.word	0xffffffff


	//   ....[12]....
        /*0154*/ 	.word	0xffffffff


	//   ....[13]....
        /*0158*/ 	.word	0xffffffff


	//   ....[14]....
        /*015c*/ 	.word	0xffffffff


	//   ....[15]....
        /*0160*/ 	.word	0xffffffff


	//   ....[16]....
        /*0164*/ 	.word	0xffffffff


	//   ....[17]....
        /*0168*/ 	.word	0xffffffff


	//   ....[18]....
        /*016c*/ 	.word	0xffffffff


	//----- nvinfo : EIATTR_COOP_GROUP_INSTR_OFFSETS
	.align		4
.L_46:
        /*0170*/ 	.byte	0x04, 0x28
        /*0172*/ 	.short	(.L_48 - .L_47)


	//   ....[0]....
.L_47:
        /*0174*/ 	.word	0x000015f0


	//   ....[1]....
        /*0178*/ 	.word	0x00001640


	//   ....[2]....
        /*017c*/ 	.word	0x00001750


	//   ....[3]....
        /*0180*/ 	.word	0x000017a0


	//   ....[4]....
        /*0184*/ 	.word	0x000018a0


	//   ....[5]....
        /*0188*/ 	.word	0x000018e0


	//   ....[6]....
        /*018c*/ 	.word	0x00001990


	//   ....[7]....
        /*0190*/ 	.word	0x00001a00


	//   ....[8]....
        /*0194*/ 	.word	0x00001ad0


	//   ....[9]....
        /*0198*/ 	.word	0x00001b20


	//   ....[10]....
        /*019c*/ 	.word	0x00001ca0


	//   ....[11]....
        /*01a0*/ 	.word	0x00001cb0


	//   ....[12]....
        /*01a4*/ 	.word	0x00001cc0


	//   ....[13]....
        /*01a8*/ 	.word	0x00001d00


	//   ....[14]....
        /*01ac*/ 	.word	0x00001dd0


	//   ....[15]....
        /*01b0*/ 	.word	0x00001e80


	//   ....[16]....
        /*01b4*/ 	.word	0x00001eb0


	//   ....[17]....
        /*01b8*/ 	.word	0x00001f90


	//   ....[18]....
        /*01bc*/ 	.word	0x00001ff0


	//----- nvinfo : EIATTR_EXIT_INSTR_OFFSETS
	.align		4
.L_48:
        /*01c0*/ 	.byte	0x04, 0x1c
        /*01c2*/ 	.short	(.L_50 - .L_49)


	//   ....[0]....
.L_49:
        /*01c4*/ 	.word	0x000026a0


	//----- nvinfo : EIATTR_MAX_THREADS
	.align		4
.L_50:
        /*01c8*/ 	.byte	0x04, 0x05
        /*01ca*/ 	.short	(.L_52 - .L_51)
.L_51:
        /*01cc*/ 	.word	0x00000100
        /*01d0*/ 	.word	0x00000001
        /*01d4*/ 	.word	0x00000001


	//----- nvinfo : EIATTR_CBANK_PARAM_SIZE
	.align		4
.L_52:
        /*01d8*/ 	.byte	0x03, 0x19
        /*01da*/ 	.short	0x007c


	//----- nvinfo : EIATTR_PARAM_CBANK
	.align		4
        /*01dc*/ 	.byte	0x04, 0x0a
        /*01de*/ 	.short	(.L_54 - .L_53)
	.align		4
.L_53:
        /*01e0*/ 	.word	index@(.nv.constant0.triton_)
        /*01e4*/ 	.short	0x0210
        /*01e6*/ 	.short	0x007c


	//----- nvinfo : EIATTR_SW_WAR
	.align		4
.L_54:
        /*01e8*/ 	.byte	0x04, 0x36
        /*01ea*/ 	.short	(.L_56 - .L_55)
.L_55:
        /*01ec*/ 	.word	0x00000008
.L_56:


//--------------------- .nv.callgraph             --------------------------
	.section	.nv.callgraph,"",@"SHT_CUDA_CALLGRAPH"
	.align	4
	.sectionentsize	8
	.align		4
        /*0000*/ 	.word	0x00000000
	.align		4
        /*0004*/ 	.word	0xffffffff
	.align		4
        /*0008*/ 	.word	0x00000000
	.align		4
        /*000c*/ 	.word	0xfffffffe
	.align		4
        /*0010*/ 	.word	0x00000000
	.align		4
        /*0014*/ 	.word	0xfffffffd
	.align		4
        /*0018*/ 	.word	0x00000000
	.align		4
        /*001c*/ 	.word	0xfffffffc


//--------------------- .nv.constant4             --------------------------
	.section	.nv.constant4,"a",@progbits
	.align	8
	.align		8
.nv.constant4:
        /*0000*/ 	.dword	_$_str


//--------------------- .text.triton_             --------------------------
	.section	.text.triton_,"ax",@progbits
	.sectionflags	@"SHF_BARRIERS=1"
	.align	128
        .global         triton_
        .type           triton_,@function
        .size           triton_,(.L_x_4 - triton_)
        .other          triton_,@"STO_CUDA_ENTRY STV_DEFAULT"
triton_:
.text.triton_:
[----:B------:R-:W0:Y:S02]  /*0000*/  LDC R1, c[0x0][0x28] ;  /* 0x00000a00ff017b82 */ /* 0x000e240000000800 */
[----:B------:R-:W1:Y:S01]  /*0010*/  S2R R0, SR_TID.X ;  /* 0x0000000000007919 */ /* 0x000e620000002100 */
[----:B------:R-:W-:Y:S01]  /*0020*/  ULDC.64 UR4, c[0x0][0x248] ;  /* 0x0000920000047ab9 */ /* 0x000fe20000000a00 */
[----:B------:R-:W-:Y:S01]  /*0030*/  ULDC.64 UR8, c[0x0][0x230] ;  /* 0x00008c0000087ab9 */ /* 0x000fe20000000a00 */
[----:B------:R-:W-:Y:S01]  /*0040*/  ULDC.64 UR6, c[0x0][0x240] ;  /* 0x0000900000067ab9 */ /* 0x000fe20000000a00 */
[----:B------:R-:W2:Y:S01]  /*0050*/  S2R R3, SR_CTAID.X ;  /* 0x0000000000037919 */ /* 0x000ea20000002500 */
[----:B------:R-:W-:Y:S01]  /*0060*/  ULDC.64 UR10, c[0x0][0x218] ;  /* 0x00008600000a7ab9 */ /* 0x000fe20000000a00 */
[----:B------:R-:W-:Y:S01]  /*0070*/  HFMA2.MMA R13, -RZ, RZ, 0, 0 ;  /* 0x00000000ff0d7435 */ /* 0x000fe200000001ff */
[----:B------:R-:W-:Y:S02]  /*0080*/  CS2R R36, SRZ ;  /* 0x0000000000247805 */ /* 0x000fe4000001ff00 */
[----:B------:R-:W-:Y:S02]  /*0090*/  CS2R R16, SRZ ;  /* 0x0000000000107805 */ /* 0x000fe4000001ff00 */
[----:B------:R-:W-:-:S02]  /*00a0*/  CS2R R30, SRZ ;  /* 0x00000000001e7805 */ /* 0x000fc4000001ff00 */
[----:B------:R-:W-:Y:S02]  /*00b0*/  CS2R R32, SRZ ;  /* 0x0000000000207805 */ /* 0x000fe4000001ff00 */
[----:B------:R-:W-:Y:S02]  /*00c0*/  CS2R R34, SRZ ;  /* 0x0000000000227805 */ /* 0x000fe4000001ff00 */
[C---:B-1----:R-:W-:Y:S02]  /*00d0*/  LOP3.LUT R14, R0.reuse, 0xff, RZ, 0xc0, !PT ;  /* 0x000000ff000e7812 */ /* 0x042fe400078ec0ff */
[----:B------:R-:W-:-:S03]  /*00e0*/  SHF.L.U32 R0, R0, 0x2, RZ ;  /* 0x0000000200007819 */ /* 0x000fc600000006ff */
[----:B------:R-:W-:Y:S01]  /*00f0*/  IMAD.WIDE.U32 R14, R14, 0x8, RZ ;  /* 0x000000080e0e7825 */ /* 0x000fe200078e00ff */
[----:B------:R-:W-:Y:S02]  /*0100*/  LOP3.LUT R0, R0, 0x3fc, RZ, 0xc0, !PT ;  /* 0x000003fc00007812 */ /* 0x000fe400078ec0ff */
[----:B------:R-:W-:-:S03]  /*0110*/  LOP3.LUT R4, R14, 0x7800, RZ, 0xfc, !PT ;  /* 0x000078000e047812 */ /* 0x000fc600078efcff */
[C---:B--2---:R-:W-:Y:S01]  /*0120*/  IMAD R40, R3.reuse, 0xc00, R0 ;  /* 0x00000c0003287824 */ /* 0x044fe200078e0200 */
[----:B------:R-:W-:Y:S02]  /*0130*/  IADD3 R12, P2, R14, UR8, RZ ;  /* 0x000000080e0c7c10 */ /* 0x000fe4000ff5e0ff */
[----:B------:R-:W-:Y:S02]  /*0140*/  IADD3 R11, P0, R4, UR4, RZ ;  /* 0x00000004040b7c10 */ /* 0x000fe4000ff1e0ff */
[----:B------:R-:W-:Y:S02]  /*0150*/  IADD3 R10, P1, R4, UR6, RZ ;  /* 0x00000006040a7c10 */ /* 0x000fe4000ff3e0ff */
[----:B------:R-:W-:Y:S01]  /*0160*/  IADD3.X R9, R15, UR9, RZ, P2, !PT ;  /* 0x000000090f097c10 */ /* 0x000fe200097fe4ff */
[----:B------:R-:W-:Y:S01]  /*0170*/  ULDC.64 UR8, c[0x0][0x220] ;  /* 0x0000880000087ab9 */ /* 0x000fe20000000a00 */
[----:B------:R-:W-:Y:S01]  /*0180*/  IADD3.X R8, R15, UR5, RZ, P0, !PT ;  /* 0x000000050f087c10 */ /* 0x000fe200087fe4ff */
[----:B------:R-:W-:Y:S01]  /*0190*/  ULDC.64 UR4, c[0x0][0x280] ;  /* 0x0000a00000047ab9 */ /* 0x000fe20000000a00 */
[----:B------:R-:W-:Y:S01]  /*01a0*/  IADD3.X R7, R15, UR7, RZ, P1, !PT ;  /* 0x000000070f077c10 */ /* 0x000fe20008ffe4ff */
[----:B------:R-:W-:Y:S01]  /*01b0*/  ULDC.64 UR6, c[0x0][0x258] ;  /* 0x0000960000067ab9 */ /* 0x000fe20000000a00 */
[C---:B------:R-:W-:Y:S01]  /*01c0*/  ISETP.GE.AND P0, PT, R3.reuse, UR4, PT ;  /* 0x0000000403007c0c */ /* 0x040fe2000bf06270 */
[----:B------:R-:W-:Y:S01]  /*01d0*/  IMAD R19, RZ, RZ, -UR4 ;  /* 0x80000004ff137e24 */ /* 0x000fe2000f8e02ff */
[----:B------:R-:W-:-:S02]  /*01e0*/  ISETP.GE.AND P1, PT, R3, UR5, PT ;  /* 0x0000000503007c0c */ /* 0x000fc4000bf26270 */
[----:B------:R-:W-:Y:S01]  /*01f0*/  IADD3 R5, P5, R4, UR8, RZ ;  /* 0x0000000804057c10 */ /* 0x000fe2000ffbe0ff */
[----:B------:R-:W-:Y:S01]  /*0200*/  IMAD R38, R19, 0xc00, R40 ;  /* 0x00000c0013267824 */ /* 0x000fe200078e0228 */
[----:B------:R-:W-:Y:S02]  /*0210*/  IADD3 R6, P4, R14, UR6, RZ ;  /* 0x000000060e067c10 */ /* 0x000fe4000ff9e0ff */
[----:B------:R-:W-:Y:S02]  /*0220*/  IADD3 R4, P6, R4, UR10, RZ ;  /* 0x0000000a04047c10 */ /* 0x000fe4000ffde0ff */
[C---:B------:R-:W-:Y:S01]  /*0230*/  ISETP.LT.AND P2, PT, R3.reuse, UR5, !P0 ;  /* 0x0000000503007c0c */ /* 0x040fe2000c741270 */
[----:B------:R-:W-:Y:S01]  /*0240*/  UMOV UR5, URZ ;  /* 0x0000003f00057c82 */ /* 0x000fe20008000000 */
[----:B------:R-:W-:Y:S01]  /*0250*/  ISETP.GE.AND P3, PT, R3, UR4, !P1 ;  /* 0x0000000403007c0c */ /* 0x000fe2000cf66270 */
[----:B------:R-:W-:Y:S01]  /*0260*/  UMOV UR4, URZ ;  /* 0x0000003f00047c82 */ /* 0x000fe20008000000 */
[----:B------:R-:W-:Y:S01]  /*0270*/  IADD3.X R3, R15, UR7, RZ, P4, !PT ;  /* 0x000000070f037c10 */ /* 0x000fe2000a7fe4ff */
[----:B------:R-:W-:Y:S01]  /*0280*/  ULDC.64 UR6, c[0x0][0x208] ;  /* 0x0000820000067ab9 */ /* 0x000fe20000000a00 */
[----:B------:R-:W-:Y:S01]  /*0290*/  IADD3.X R2, R15, UR9, RZ, P5, !PT ;  /* 0x000000090f027c10 */ /* 0x000fe2000affe4ff */
[----:B------:R-:W-:Y:S01]  /*02a0*/  ULDC.64 UR8, c[0x0][0x270] ;  /* 0x00009c0000087ab9 */ /* 0x000fe20000000a00 */
[----:B------:R-:W-:-:S02]  /*02b0*/  IADD3.X R0, R15, UR11, RZ, P6, !PT ;  /* 0x0000000b0f007c10 */ /* 0x000fc4000b7fe4ff */
[----:B------:R-:W-:-:S07]  /*02c0*/  CS2R R14, SRZ ;  /* 0x00000000000e7805 */ /* 0x000fce000001ff00 */
.L_x_1:
[----:B------:R-:W1:Y:S01]  /*02d0*/  LDC.64 R42, c[0x0][0x238] ;  /* 0x00008e00ff2a7b82 */ /* 0x000e620000000a00 */
[----:B------:R-:W-:Y:S02]  /*02e0*/  IADD3 R24, P4, R4, UR4, RZ ;  /* 0x0000000404187c10 */ /* 0x000fe4000ff9e0ff */
[----:B------:R-:W-:-:S05]  /*02f0*/  CS2R R18, SRZ ;  /* 0x0000000000127805 */ /* 0x000fca000001ff00 */
[----:B------:R-:W2:Y:S01]  /*0300*/  LDC.64 R26, c[0x0][0x210] ;  /* 0x00008400ff1a7b82 */ /* 0x000ea20000000a00 */
[----:B------:R-:W-:Y:S01]  /*0310*/  IADD3.X R25, R0, UR5, RZ, P4, !PT ;  /* 0x0000000500197c10 */ /* 0x000fe2000a7fe4ff */
[----:B------:R-:W-:-:S06]  /*0320*/  IMAD.IADD R23, R40, 0x1, R31 ;  /* 0x0000000128177824 */ /* 0x000fcc00078e021f */
[----:B------:R-:W3:Y:S01]  /*0330*/  LDC.64 R28, c[0x0][0x228] ;  /* 0x00008a00ff1c7b82 */ /* 0x000ee20000000a00 */
[----:B------:R-:W-:Y:S01]  /*0340*/  IADD3 R39, R38, R31, RZ ;  /* 0x0000001f26277210 */ /* 0x000fe20007ffe0ff */
[----:B------:R4:W5:Y:S04]  /*0350*/  @P2 LDG.E.EL.64 R18, desc[UR6][R24.64] ;  /* 0x0000000618122981 */ /* 0x000968000c2e1b00 */
[----:B-1----:R-:W-:Y:S02]  /*0360*/  IMAD.WIDE R42, R39, 0x2, R42 ;  /* 0x00000002272a7825 */ /* 0x002fe400078e022a */
[----:B------:R-:W1:Y:S01]  /*0370*/  LDC.64 R44, c[0x0][0x250] ;  /* 0x00009400ff2c7b82 */ /* 0x000e620000000a00 */
[----:B----4-:R-:W-:Y:S01]  /*0380*/  CS2R R24, SRZ ;  /* 0x0000000000187805 */ /* 0x010fe2000001ff00 */
[----:B--2---:R-:W-:-:S05]  /*0390*/  IMAD.WIDE R26, R23, 0x2, R26 ;  /* 0x00000002171a7825 */ /* 0x004fca00078e021a */
[----:B------:R2:W4:Y:S01]  /*03a0*/  @P3 LDG.E.EF.64 R24, desc[UR6][R42.64] ;  /* 0x000000062a183981 */ /* 0x000522000c0e1b00 */
[----:B---3--:R-:W-:Y:S01]  /*03b0*/  IMAD.WIDE R28, R23, 0x2, R28 ;  /* 0x00000002171c7825 */ /* 0x008fe200078e021c */
[----:B------:R-:W-:Y:S02]  /*03c0*/  CS2R R22, SRZ ;  /* 0x0000000000167805 */ /* 0x000fe4000001ff00 */
[----:B--2---:R-:W-:-:S04]  /*03d0*/  IADD3 R42, P4, R5, UR4, RZ ;  /* 0x00000004052a7c10 */ /* 0x004fc8000ff9e0ff */
[----:B------:R2:W3:Y:S01]  /*03e0*/  @P2 LDG.E.EF.64 R22, desc[UR6][R28.64] ;  /* 0x000000061c162981 */ /* 0x0004e2000c0e1b00 */
[----:B------:R-:W-:Y:S02]  /*03f0*/  IADD3.X R43, R2, UR5, RZ, P4, !PT ;  /* 0x00000005022b7c10 */ /* 0x000fe4000a7fe4ff */
[----:B--2---:R-:W-:-:S06]  /*0400*/  CS2R R28, SRZ ;  /* 0x00000000001c7805 */ /* 0x004fcc000001ff00 */
[----:B------:R-:W2:Y:S01]  /*0410*/  @P2 LDG.E.EL.64 R28, desc[UR6][R42.64] ;  /* 0x000000062a1c2981 */ /* 0x000ea2000c2e1b00 */
[----:B------:R-:W-:Y:S01]  /*0420*/  CS2R R20, SRZ ;  /* 0x0000000000147805 */ /* 0x000fe2000001ff00 */
[----:B-1----:R-:W-:-:S05]  /*0430*/  IMAD.WIDE R44, R39, 0x2, R44 ;  /* 0x00000002272c7825 */ /* 0x002fca00078e022c */
[----:B------:R1:W3:Y:S02]  /*0440*/  @P2 LDG.E.EF.64 R20, desc[UR6][R26.64] ;  /* 0x000000061a142981 */ /* 0x0002e4000c0e1b00 */
[----:B-1----:R-:W-:-:S06]  /*0450*/  CS2R R26, SRZ ;  /* 0x00000000001a7805 */ /* 0x002fcc000001ff00 */
[----:B------:R2:W3:Y:S01]  /*0460*/  @P3 LDG.E.EF.64 R26, desc[UR6][R44.64] ;  /* 0x000000062c1a3981 */ /* 0x0004e2000c0e1b00 */
[----:B-----5:R-:W-:-:S05]  /*0470*/  SEL R19, R19, RZ, P2 ;  /* 0x000000ff13137207 */ /* 0x020fca0001000000 */
[----:B------:R-:W-:Y:S01]  /*0480*/  IMAD.U32 R39, R19, 0x10000, RZ ;  /* 0x0001000013277824 */ /* 0x000fe200078e00ff */
[----:B------:R-:W-:-:S05]  /*0490*/  SEL R18, R18, RZ, P2 ;  /* 0x000000ff12127207 */ /* 0x000fca0001000000 */
[----:B------:R-:W-:Y:S01]  /*04a0*/  IMAD.U32 R41, R18, 0x10000, RZ ;  /* 0x0001000012297824 */ /* 0x000fe200078e00ff */
[----:B--2---:R-:W-:-:S04]  /*04b0*/  SEL R44, R29, RZ, P2 ;  /* 0x000000ff1d2c7207 */ /* 0x004fc80001000000 */
[----:B------:R-:W-:-:S05]  /*04c0*/  SHF.L.U32 R29, R44, 0x10, RZ ;  /* 0x000000102c1d7819 */ /* 0x000fca00000006ff */
[----:B------:R-:W-:Y:S01]  /*04d0*/  FADD R39, R39, R29 ;  /* 0x0000001d27277221 */ /* 0x000fe20000000000 */
[----:B------:R-:W-:Y:S02]  /*04e0*/  SEL R29, R28, RZ, P2 ;  /* 0x000000ff1c1d7207 */ /* 0x000fe40001000000 */
[----:B------:R-:W-:Y:S02]  /*04f0*/  PRMT R28, R19, 0x7632, R28 ;  /* 0x00007632131c7816 */ /* 0x000fe4000000001c */
[----:B------:R-:W-:Y:S02]  /*0500*/  PRMT R44, R18, 0x7632, R44 ;  /* 0x00007632122c7816 */ /* 0x000fe4000000002c */
[C---:B------:R-:W-:Y:S02]  /*0510*/  PRMT R19, R29.reuse, 0x7632, R19 ;  /* 0x000076321d137816 */ /* 0x040fe40000000013 */
[----:B------:R-:W-:Y:S02]  /*0520*/  PRMT R43, R44, 0x7632, R43 ;  /* 0x000076322c2b7816 */ /* 0x000fe4000000002b */
[----:B------:R-:W-:-:S02]  /*0530*/  SHF.L.U32 R18, R29, 0x10, RZ ;  /* 0x000000101d127819 */ /* 0x000fc400000006ff */
[----:B------:R-:W-:Y:S02]  /*0540*/  SHF.L.U32 R44, R44, 0x10, RZ ;  /* 0x000000102c2c7819 */ /* 0x000fe400000006ff */
[----:B------:R-:W-:Y:S01]  /*0550*/  SHF.L.U32 R19, R19, 0x10, RZ ;  /* 0x0000001013137819 */ /* 0x000fe200000006ff */
[----:B------:R-:W-:Y:S01]  /*0560*/  IMAD.U32 R42, R28, 0x10000, RZ ;  /* 0x000100001c2a7824 */ /* 0x000fe200078e00ff */
[----:B------:R-:W-:Y:S01]  /*0570*/  IADD3 R28, P4, R12, UR4, RZ ;  /* 0x000000040c1c7c10 */ /* 0x000fe2000ff9e0ff */
[----:B------:R-:W-:Y:S02]  /*0580*/  FADD R41, R41, R18 ;  /* 0x0000001229297221 */ /* 0x000fe40000000000 */
[----:B------:R-:W-:Y:S01]  /*0590*/  FADD R44, R44, R19 ;  /* 0x000000132c2c7221 */ /* 0x000fe20000000000 */
[----:B------:R-:W-:Y:S02]  /*05a0*/  CS2R R18, SRZ ;  /* 0x0000000000127805 */ /* 0x000fe4000001ff00 */
[----:B------:R-:W-:-:S05]  /*05b0*/  IADD3.X R29, R9, UR5, RZ, P4, !PT ;  /* 0x00000005091d7c10 */ /* 0x000fca000a7fe4ff */
[----:B------:R1:W2:Y:S01]  /*05c0*/  @P2 LDG.E.EL.64 R18, desc[UR6][R28.64] ;  /* 0x000000061c122981 */ /* 0x0002a2000c2e1b00 */
[----:B------:R-:W-:Y:S01]  /*05d0*/  IMAD.U32 R43, R43, 0x10000, RZ ;  /* 0x000100002b2b7824 */ /* 0x000fe200078e00ff */
[----:B---3--:R-:W-:-:S03]  /*05e0*/  SEL R23, R23, RZ, P2 ;  /* 0x000000ff17177207 */ /* 0x008fc60001000000 */
[----:B------:R-:W-:Y:S01]  /*05f0*/  FADD R42, R42, R43 ;  /* 0x0000002b2a2a7221 */ /* 0x000fe20000000000 */
[----:B------:R-:W-:Y:S02]  /*0600*/  SEL R22, R22, RZ, P2 ;  /* 0x000000ff16167207 */ /* 0x000fe40001000000 */
[----:B------:R-:W-:Y:S02]  /*0610*/  SEL R20, R20, RZ, P2 ;  /* 0x000000ff14147207 */ /* 0x000fe40001000000 */
[C---:B-1----:R-:W-:Y:S01]  /*0620*/  PRMT R28, R22.reuse, 0x7632, R28 ;  /* 0x00007632161c7816 */ /* 0x042fe2000000001c */
[----:B------:R-:W-:Y:S01]  /*0630*/  IMAD.U32 R22, R22, 0x10000, RZ ;  /* 0x0001000016167824 */ /* 0x000fe200078e00ff */
[----:B------:R-:W-:-:S03]  /*0640*/  SEL R21, R21, RZ, P2 ;  /* 0x000000ff15157207 */ /* 0x000fc60001000000 */
[----:B------:R-:W-:Y:S01]  /*0650*/  IMAD.U32 R28, R28, 0x10000, RZ ;  /* 0x000100001c1c7824 */ /* 0x000fe200078e00ff */
[----:B--2---:R-:W-:Y:S02]  /*0660*/  SEL R43, R19, RZ, P2 ;  /* 0x000000ff132b7207 */ /* 0x004fe40001000000 */
[----:B------:R-:W-:Y:S02]  /*0670*/  PRMT R19, R23, 0x7632, R19 ;  /* 0x0000763217137816 */ /* 0x000fe40000000013 */
[----:B------:R-:W-:Y:S01]  /*0680*/  PRMT R45, R43, 0x7632, R45 ;  /* 0x000076322b2d7816 */ /* 0x000fe2000000002d */
[----:B------:R-:W-:Y:S01]  /*0690*/  IMAD.U32 R23, R23, 0x10000, RZ ;  /* 0x0001000017177824 */ /* 0x000fe200078e00ff */
[----:B------:R-:W-:Y:S02]  /*06a0*/  SHF.L.U32 R43, R43, 0x10, RZ ;  /* 0x000000102b2b7819 */ /* 0x000fe400000006ff */
[----:B------:R-:W-:-:S03]  /*06b0*/  SEL R18, R18, RZ, P2 ;  /* 0x000000ff12127207 */ /* 0x000fc60001000000 */
[----:B------:R-:W-:Y:S01]  /*06c0*/  FADD R23, R23, R43 ;  /* 0x0000002b17177221 */ /* 0x000fe20000000000 */
[C---:B------:R-:W-:Y:S02]  /*06d0*/  SHF.L.U32 R43, R18.reuse, 0x10, RZ ;  /* 0x00000010122b7819 */ /* 0x040fe400000006ff */
[----:B------:R-:W-:-:S03]  /*06e0*/  PRMT R29, R18, 0x7632, R29 ;  /* 0x00007632121d7816 */ /* 0x000fc6000000001d */
[----:B------:R-:W-:Y:S01]  /*06f0*/  FADD R18, R22, R43 ;  /* 0x0000002b16127221 */ /* 0x000fe20000000000 */
[----:B------:R-:W-:Y:S01]  /*0700*/  IMAD.U32 R22, R20, 0x10000, RZ ;  /* 0x0001000014167824 */ /* 0x000fe200078e00ff */
[----:B------:R-:W-:-:S03]  /*0710*/  SHF.L.U32 R29, R29, 0x10, RZ ;  /* 0x000000101d1d7819 */ /* 0x000fc600000006ff */
[----:B------:R-:W-:Y:S01]  /*0720*/  FFMA R41, R41, R18, R22 ;  /* 0x0000001229297223 */ /* 0x000fe20000000016 */
[----:B------:R-:W-:Y:S02]  /*0730*/  SHF.L.U32 R18, R21, 0x10, RZ ;  /* 0x0000001015127819 */ /* 0x000fe400000006ff */
[----:B------:R-:W-:Y:S01]  /*0740*/  PRMT R20, R20, 0x7632, R20 ;  /* 0x0000763214147816 */ /* 0x000fe20000000014 */
[----:B------:R-:W-:Y:S01]  /*0750*/  IMAD.U32 R19, R19, 0x10000, RZ ;  /* 0x0001000013137824 */ /* 0x000fe200078e00ff */
[----:B------:R-:W-:Y:S01]  /*0760*/  SHF.L.U32 R45, R45, 0x10, RZ ;  /* 0x000000102d2d7819 */ /* 0x000fe200000006ff */
[----:B------:R-:W-:Y:S01]  /*0770*/  FFMA R39, R39, R23, R18 ;  /* 0x0000001727277223 */ /* 0x000fe20000000012 */
[----:B------:R-:W-:Y:S01]  /*0780*/  PRMT R21, R21, 0x7632, R21 ;  /* 0x0000763215157816 */ /* 0x000fe20000000015 */
[----:B------:R-:W-:Y:S01]  /*0790*/  FADD R29, R28, R29 ;  /* 0x0000001d1c1d7221 */ /* 0x000fe20000000000 */
[----:B------:R-:W-:Y:S01]  /*07a0*/  IMAD.U32 R23, R20, 0x10000, RZ ;  /* 0x0001000014177824 */ /* 0x000fe200078e00ff */
[----:B------:R-:W-:Y:S01]  /*07b0*/  IADD3 R28, P4, R10, UR4, RZ ;  /* 0x000000040a1c7c10 */ /* 0x000fe2000ff9e0ff */
[----:B------:R-:W-:Y:S01]  /*07c0*/  FADD R19, R19, R45 ;  /* 0x0000002d13137221 */ /* 0x000fe20000000000 */
[----:B------:R-:W-:Y:S01]  /*07d0*/  SHF.L.U32 R21, R21, 0x10, RZ ;  /* 0x0000001015157819 */ /* 0x000fe200000006ff */
[----:B------:R-:W-:Y:S01]  /*07e0*/  FFMA R44, R44, R29, R23 ;  /* 0x0000001d2c2c7223 */ /* 0x000fe20000000017 */
[----:B------:R-:W-:-:S02]  /*07f0*/  IADD3.X R29, R7, UR5, RZ, P4, !PT ;  /* 0x00000005071d7c10 */ /* 0x000fc4000a7fe4ff */
[----:B------:R-:W-:Y:S01]  /*0800*/  IADD3 R22, P4, R11, UR4, RZ ;  /* 0x000000040b167c10 */ /* 0x000fe2000ff9e0ff */
[----:B------:R-:W-:Y:S01]  /*0810*/  FFMA R42, R42, R19, R21 ;  /* 0x000000132a2a7223 */ /* 0x000fe20000000015 */
[----:B------:R-:W-:Y:S02]  /*0820*/  CS2R R18, SRZ ;  /* 0x0000000000127805 */ /* 0x000fe4000001ff00 */
[----:B------:R-:W-:Y:S02]  /*0830*/  CS2R R20, SRZ ;  /* 0x0000000000147805 */ /* 0x000fe4000001ff00 */
[----:B------:R-:W-:Y:S02]  /*0840*/  IADD3.X R23, R8, UR5, RZ, P4, !PT ;  /* 0x0000000508177c10 */ /* 0x000fe4000a7fe4ff */
[----:B------:R-:W2:Y:S04]  /*0850*/  @P3 LDG.E.EL.64 R18, desc[UR6][R28.64] ;  /* 0x000000061c123981 */ /* 0x000ea8000c2e1b00 */
[----:B------:R-:W3:Y:S01]  /*0860*/  @P3 LDG.E.EL.64 R20, desc[UR6][R22.64] ;  /* 0x0000000616143981 */ /* 0x000ee2000c2e1b00 */
[----:B--2---:R-:W-:-:S02]  /*0870*/  SEL R19, R19, RZ, P3 ;  /* 0x000000ff13137207 */ /* 0x004fc40001800000 */
[----:B---3--:R-:W-:-:S03]  /*0880*/  SEL R21, R21, RZ, P3 ;  /* 0x000000ff15157207 */ /* 0x008fc60001800000 */
[----:B------:R-:W-:Y:S01]  /*0890*/  IMAD.U32 R43, R19, 0x10000, RZ ;  /* 0x00010000132b7824 */ /* 0x000fe200078e00ff */
[----:B------:R-:W-:Y:S02]  /*08a0*/  SEL R18, R18, RZ, P3 ;  /* 0x000000ff12127207 */ /* 0x000fe40001800000 */
[----:B------:R-:W-:Y:S02]  /*08b0*/  SHF.L.U32 R45, R21, 0x10, RZ ;  /* 0x00000010152d7819 */ /* 0x000fe400000006ff */
[----:B------:R-:W-:Y:S02]  /*08c0*/  PRMT R21, R19, 0x7632, R21 ;  /* 0x0000763213157816 */ /* 0x000fe40000000015 */
[----:B------:R-:W-:Y:S01]  /*08d0*/  SEL R29, R20, RZ, P3 ;  /* 0x000000ff141d7207 */ /* 0x000fe20001800000 */
[--C-:B------:R-:W-:Y:S01]  /*08e0*/  FADD R43, R43, R45.reuse ;  /* 0x0000002d2b2b7221 */ /* 0x100fe20000000000 */
[C---:B------:R-:W-:Y:S02]  /*08f0*/  PRMT R20, R18.reuse, 0x7632, R20 ;  /* 0x0000763212147816 */ /* 0x040fe40000000014 */
[----:B------:R-:W-:Y:S01]  /*0900*/  PRMT R45, R21, 0x7632, R45 ;  /* 0x00007632152d7816 */ /* 0x000fe2000000002d */
[----:B------:R-:W-:Y:S01]  /*0910*/  IMAD.U32 R28, R18, 0x10000, RZ ;  /* 0x00010000121c7824 */ /* 0x000fe200078e00ff */
[----:B------:R-:W-:Y:S01]  /*0920*/  PRMT R18, R29, 0x7632, R18 ;  /* 0x000076321d127816 */ /* 0x000fe20000000012 */
[----:B------:R-:W-:Y:S01]  /*0930*/  IMAD.U32 R23, R21, 0x10000, RZ ;  /* 0x0001000015177824 */ /* 0x000fe200078e00ff */
[----:B------:R-:W-:Y:S01]  /*0940*/  SHF.L.U32 R22, R20, 0x10, RZ ;  /* 0x0000001014167819 */ /* 0x000fe200000006ff */
[----:B------:R-:W-:Y:S01]  /*0950*/  IMAD.U32 R20, R45, 0x10000, RZ ;  /* 0x000100002d147824 */ /* 0x000fe200078e00ff */
[----:B------:R-:W-:-:S02]  /*0960*/  SHF.L.U32 R19, R29, 0x10, RZ ;  /* 0x000000101d137819 */ /* 0x000fc400000006ff */
[----:B------:R-:W-:Y:S01]  /*0970*/  SHF.L.U32 R21, R18, 0x10, RZ ;  /* 0x0000001012157819 */ /* 0x000fe200000006ff */
[----:B------:R-:W-:Y:S01]  /*0980*/  FADD R23, R23, R20 ;  /* 0x0000001417177221 */ /* 0x000fe20000000000 */
[----:B------:R-:W-:Y:S01]  /*0990*/  IADD3 R20, P4, R6, UR4, RZ ;  /* 0x0000000406147c10 */ /* 0x000fe2000ff9e0ff */
[----:B------:R-:W-:Y:S01]  /*09a0*/  FADD R28, R28, R19 ;  /* 0x000000131c1c7221 */ /* 0x000fe20000000000 */
[----:B------:R-:W-:Y:S01]  /*09b0*/  CS2R R18, SRZ ;  /* 0x0000000000127805 */ /* 0x000fe2000001ff00 */
[----:B------:R-:W-:Y:S01]  /*09c0*/  FADD R22, R22, R21 ;  /* 0x0000001516167221 */ /* 0x000fe20000000000 */
[----:B------:R-:W-:-:S05]  /*09d0*/  IADD3.X R21, R3, UR5, RZ, P4, !PT ;  /* 0x0000000503157c10 */ /* 0x000fca000a7fe4ff */
[----:B------:R-:W2:Y:S01]  /*09e0*/  @P3 LDG.E.EL.64 R18, desc[UR6][R20.64] ;  /* 0x0000000614123981 */ /* 0x000ea2000c2e1b00 */
[----:B------:R-:W-:Y:S02]  /*09f0*/  SEL R27, R27, RZ, P3 ;  /* 0x000000ff1b1b7207 */ /* 0x000fe40001800000 */
[----:B------:R-:W-:Y:S02]  /*0a00*/  SEL R26, R26, RZ, P3 ;  /* 0x000000ff1a1a7207 */ /* 0x000fe40001800000 */
[----:B----4-:R-:W-:Y:S02]  /*0a10*/  SEL R24, R24, RZ, P3 ;  /* 0x000000ff18187207 */ /* 0x010fe40001800000 */
[----:B------:R-:W-:Y:S02]  /*0a20*/  ISETP.NE.AND P4, PT, RZ, UR4, PT ;  /* 0x00000004ff007c0c */ /* 0x000fe4000bf85270 */
[----:B--2---:R-:W-:Y:S02]  /*0a30*/  SEL R29, R19, RZ, P3 ;  /* 0x000000ff131d7207 */ /* 0x004fe40001800000 */
[----:B------:R-:W-:-:S02]  /*0a40*/  PRMT R19, R27, 0x7632, R19 ;  /* 0x000076321b137816 */ /* 0x000fc40000000013 */
[----:B------:R-:W-:-:S03]  /*0a50*/  PRMT R45, R29, 0x7632, R45 ;  /* 0x000076321d2d7816 */ /* 0x000fc6000000002d */
[----:B------:R-:W-:Y:S01]  /*0a60*/  IMAD.U32 R20, R19, 0x10000, RZ ;  /* 0x0001000013147824 */ /* 0x000fe200078e00ff */
[----:B------:R-:W-:Y:S02]  /*0a70*/  SHF.L.U32 R19, R45, 0x10, RZ ;  /* 0x000000102d137819 */ /* 0x000fe400000006ff */
[----:B------:R-:W-:-:S03]  /*0a80*/  SEL R18, R18, RZ, P3 ;  /* 0x000000ff12127207 */ /* 0x000fc60001800000 */
[----:B------:R-:W-:Y:S01]  /*0a90*/  FADD R19, R20, R19 ;  /* 0x0000001314137221 */ /* 0x000fe20000000000 */
[----:B------:R-:W-:Y:S02]  /*0aa0*/  PRMT R20, R26, 0x7632, R20 ;  /* 0x000076321a147816 */ /* 0x000fe40000000014 */
[----:B------:R-:W-:-:S03]  /*0ab0*/  PRMT R21, R18, 0x7632, R21 ;  /* 0x0000763212157816 */ /* 0x000fc60000000015 */
[----:B------:R-:W-:Y:S01]  /*0ac0*/  IMAD.U32 R20, R20, 0x10000, RZ ;  /* 0x0001000014147824 */ /* 0x000fe200078e00ff */
[----:B------:R-:W-:Y:S01]  /*0ad0*/  SHF.L.U32 R21, R21, 0x10, RZ ;  /* 0x0000001015157819 */ /* 0x000fe200000006ff */
[----:B------:R-:W-:Y:S01]  /*0ae0*/  IMAD.U32 R45, R27, 0x10000, RZ ;  /* 0x000100001b2d7824 */ /* 0x000fe200078e00ff */
[----:B------:R-:W-:Y:S01]  /*0af0*/  SHF.L.U32 R27, R29, 0x10, RZ ;  /* 0x000000101d1b7819 */ /* 0x000fe200000006ff */
[----:B------:R-:W-:Y:S02]  /*0b00*/  IMAD.U32 R29, R26, 0x10000, RZ ;  /* 0x000100001a1d7824 */ /* 0x000fe400078e00ff */
[----:B------:R-:W-:Y:S01]  /*0b10*/  FADD R21, R20, R21 ;  /* 0x0000001514157221 */ /* 0x000fe20000000000 */
[----:B------:R-:W-:Y:S02]  /*0b20*/  SHF.L.U32 R20, R18, 0x10, RZ ;  /* 0x0000001012147819 */ /* 0x000fe400000006ff */
[----:B------:R-:W-:Y:S01]  /*0b30*/  SEL R18, R25, RZ, P3 ;  /* 0x000000ff19127207 */ /* 0x000fe20001800000 */
[----:B------:R-:W-:-:S02]  /*0b40*/  FADD R27, R45, R27 ;  /* 0x0000001b2d1b7221 */ /* 0x000fc40000000000 */
[----:B------:R-:W-:Y:S02]  /*0b50*/  FADD R25, R29, R20 ;  /* 0x000000141d197221 */ /* 0x000fe40000000000 */
[----:B------:R-:W-:-:S04]  /*0b60*/  IMAD.U32 R20, R18, 0x10000, RZ ;  /* 0x0001000012147824 */ /* 0x000fc800078e00ff */
[--C-:B------:R-:W-:Y:S01]  /*0b70*/  @P0 FFMA R39, R43, R27, R20.reuse ;  /* 0x0000001b2b270223 */ /* 0x100fe20000000014 */
[----:B------:R-:W-:Y:S02]  /*0b80*/  PRMT R20, R18, 0x7632, R20 ;  /* 0x0000763212147816 */ /* 0x000fe40000000014 */
[C---:B------:R-:W-:Y:S02]  /*0b90*/  PRMT R18, R24.reuse, 0x7632, R18 ;  /* 0x0000763218127816 */ /* 0x040fe40000000012 */
[----:B------:R-:W-:Y:S01]  /*0ba0*/  SHF.L.U32 R27, R24, 0x10, RZ ;  /* 0x00000010181b7819 */ /* 0x000fe200000006ff */
[----:B------:R-:W-:Y:S01]  /*0bb0*/  IMAD.U32 R20, R20, 0x10000, RZ ;  /* 0x0001000014147824 */ /* 0x000fe200078e00ff */
[----:B------:R-:W-:-:S03]  /*0bc0*/  SHF.L.U32 R29, R18, 0x10, RZ ;  /* 0x00000010121d7819 */ /* 0x000fc600000006ff */
[----:B------:R-:W-:Y:S01]  /*0bd0*/  @P0 FFMA R42, R23, R19, R20 ;  /* 0x00000013172a0223 */ /* 0x000fe20000000014 */
[----:B------:R-:W-:Y:S01]  /*0be0*/  @P0 FFMA R41, R28, R25, R27 ;  /* 0x000000191c290223 */ /* 0x000fe2000000001b */
[----:B------:R-:W-:Y:S01]  /*0bf0*/  @P0 FFMA R44, R22, R21, R29 ;  /* 0x00000015162c0223 */ /* 0x000fe2000000001d */
[----:B------:R-:W-:Y:S01]  /*0c00*/  IMAD.MOV.U32 R43, RZ, RZ, 0x3f800000 ;  /* 0x3f800000ff2b7424 */ /* 0x000fe200078e00ff */
[----:B------:R-:W-:Y:S02]  /*0c10*/  CS2R R28, SRZ ;  /* 0x00000000001c7805 */ /* 0x000fe4000001ff00 */
[----:B------:R-:W-:Y:S02]  /*0c20*/  CS2R R26, SRZ ;  /* 0x00000000001a7805 */ /* 0x000fe4000001ff00 */
[----:B------:R-:W-:Y:S01]  /*0c30*/  MOV R25, 0x3f800000 ;  /* 0x3f80000000197802 */ /* 0x000fe20000000f00 */
[----:B------:R-:W-:Y:S01]  /*0c40*/  IMAD.MOV.U32 R24, RZ, RZ, 0x3f800000 ;  /* 0x3f800000ff187424 */ /* 0x000fe200078e00ff */
[----:B------:R-:W-:Y:S01]  /*0c50*/  MOV R23, 0x3f800000 ;  /* 0x3f80000000177802 */ /* 0x000fe20000000f00 */
[----:B------:R-:W-:Y:S01]  /*0c60*/  IMAD.MOV.U32 R20, RZ, RZ, R41 ;  /* 0x000000ffff147224 */ /* 0x000fe200078e0029 */
[----:B------:R-:W-:Y:S01]  /*0c70*/  MOV R22, R39 ;  /* 0x0000002700167202 */ /* 0x000fe20000000f00 */
[----:B------:R-:W-:Y:S01]  /*0c80*/  IMAD.MOV.U32 R19, RZ, RZ, R44 ;  /* 0x000000ffff137224 */ /* 0x000fe200078e002c */
[----:B------:R-:W-:Y:S01]  /*0c90*/  MOV R45, R42 ;  /* 0x0000002a002d7202 */ /* 0x000fe20000000f00 */
[----:B------:R-:W-:Y:S06]  /*0ca0*/  @!P4 BRA `(.L_x_0) ;  /* 0x0000000000e0c947 */ /* 0x000fec0003800000 */
[----:B------:R-:W-:Y:S01]  /*0cb0*/  FADD R43, R37, 1 ;  /* 0x3f800000252b7421 */ /* 0x000fe20000000000 */
[----:B------:R-:W-:Y:S01]  /*0cc0*/  FADD R28, R41, -R32 ;  /* 0x80000020291c7221 */ /* 0x000fe20000000000 */
[----:B------:R-:W-:Y:S01]  /*0cd0*/  FADD R25, R36, 1 ;  /* 0x3f80000024197421 */ /* 0x000fe20000000000 */
[----:B------:R-:W-:Y:S01]  /*0ce0*/  FADD R29, R44, -R33 ;  /* 0x800000212c1d7221 */ /* 0x000fe20000000000 */
[C---:B------:R-:W-:Y:S01]  /*0cf0*/  FMUL R18, R43.reuse, 0.25 ;  /* 0x3e8000002b127820 */ /* 0x040fe20000400000 */
[C---:B------:R-:W-:Y:S01]  /*0d00*/  FSETP.GEU.AND P6, PT, |R43|.reuse, 1.175494350822287508e-38, PT ;  /* 0x008000002b00780b */ /* 0x040fe20003fce200 */
[----:B------:R-:W-:Y:S01]  /*0d10*/  FMUL R19, R28, 0.25 ;  /* 0x3e8000001c137820 */ /* 0x000fe20000400000 */
[----:B------:R-:W-:Y:S01]  /*0d20*/  FSETP.GT.AND P4, PT, |R43|, 8.50705917302346158658e+37, PT ;  /* 0x7e8000002b00780b */ /* 0x000fe20003f84200 */
[----:B------:R-:W-:Y:S01]  /*0d30*/  FADD R24, R13, 1 ;  /* 0x3f8000000d187421 */ /* 0x000fe20000000000 */
[----:B------:R-:W-:Y:S01]  /*0d40*/  FSETP.GT.AND P5, PT, |R25|, 8.50705917302346158658e+37, PT ;  /* 0x7e8000001900780b */ /* 0x000fe20003fa4200 */
[----:B------:R-:W-:Y:S01]  /*0d50*/  FMUL R20, R29, 0.25 ;  /* 0x3e8000001d147820 */ /* 0x000fe20000400000 */
[----:B------:R-:W-:Y:S01]  /*0d60*/  FSEL R21, R18, R43, P4 ;  /* 0x0000002b12157208 */ /* 0x000fe20002000000 */
[----:B------:R-:W-:Y:S01]  /*0d70*/  FMUL R18, R25, 0.25 ;  /* 0x3e80000019127820 */ /* 0x000fe20000400000 */
[----:B------:R-:W-:Y:S01]  /*0d80*/  FSEL R19, R19, R28, P4 ;  /* 0x0000001c13137208 */ /* 0x000fe20002000000 */
[----:B------:R-:W-:Y:S01]  /*0d90*/  FMUL R27, R24, 0.25 ;  /* 0x3e800000181b7820 */ /* 0x000fe20000400000 */
[----:B------:R-:W-:Y:S01]  /*0da0*/  FSETP.GEU.AND P4, PT, |R25|, 1.175494350822287508e-38, PT ;  /* 0x008000001900780b */ /* 0x000fe20003f8e200 */
[----:B------:R-:W-:Y:S01]  /*0db0*/  FADD R26, R39, -R34 ;  /* 0x80000022271a7221 */ /* 0x000fe20000000000 */
[----:B------:R-:W-:Y:S01]  /*0dc0*/  FSEL R23, R18, R25, P5 ;  /* 0x0000001912177208 */ /* 0x000fe20002800000 */
[----:B------:R-:W-:Y:S01]  /*0dd0*/  @!P6 FMUL R21, R21, 16777216 ;  /* 0x4b8000001515e820 */ /* 0x000fe20000400000 */
[----:B------:R-:W-:Y:S01]  /*0de0*/  @!P6 FMUL R19, R19, 16777216 ;  /* 0x4b8000001313e820 */ /* 0x000fe20000400000 */
[----:B------:R-:W-:-:S02]  /*0df0*/  FSETP.GEU.AND P6, PT, |R24|, 1.175494350822287508e-38, PT ;  /* 0x008000001800780b */ /* 0x000fc40003fce200 */
[----:B------:R-:W-:Y:S02]  /*0e00*/  FSEL R18, R20, R29, P5 ;  /* 0x0000001d14127208 */ /* 0x000fe40002800000 */
[----:B------:R-:W1:Y:S01]  /*0e10*/  MUFU.RCP R21, R21 ;  /* 0x0000001500157308 */ /* 0x000e620000001000 */
[----:B------:R-:W-:-:S03]  /*0e20*/  FSETP.GT.AND P5, PT, |R24|, 8.50705917302346158658e+37, PT ;  /* 0x7e8000001800780b */ /* 0x000fc60003fa4200 */
[----:B------:R-:W-:Y:S01]  /*0e30*/  @!P4 FMUL R23, R23, 16777216 ;  /* 0x4b8000001717c820 */ /* 0x000fe20000400000 */
[----:B------:R-:W-:Y:S01]  /*0e40*/  FSEL R27, R27, R24, P5 ;  /* 0x000000181b1b7208 */ /* 0x000fe20002800000 */
[----:B------:R-:W-:Y:S02]  /*0e50*/  @!P4 FMUL R18, R18, 16777216 ;  /* 0x4b8000001212c820 */ /* 0x000fe40000400000 */
[----:B------:R2:W3:Y:S02]  /*0e60*/  MUFU.RCP R22, R23 ;  /* 0x0000001700167308 */ /* 0x0004e40000001000 */
[----:B------:R-:W-:Y:S01]  /*0e70*/  @!P6 FMUL R27, R27, 16777216 ;  /* 0x4b8000001b1be820 */ /* 0x000fe20000400000 */
[----:B-1----:R-:W-:Y:S01]  /*0e80*/  FFMA R20, R21, R19, R32 ;  /* 0x0000001315147223 */ /* 0x002fe20000000020 */
[----:B------:R-:W-:Y:S01]  /*0e90*/  FMUL R19, R26, 0.25 ;  /* 0x3e8000001a137820 */ /* 0x000fe20000400000 */
[----:B--2---:R-:W-:-:S03]  /*0ea0*/  FADD R23, R14, 1 ;  /* 0x3f8000000e177421 */ /* 0x004fc60000000000 */
[----:B------:R-:W1:Y:S01]  /*0eb0*/  MUFU.RCP R27, R27 ;  /* 0x0000001b001b7308 */ /* 0x000e620000001000 */
[----:B------:R-:W-:Y:S02]  /*0ec0*/  FSEL R21, R19, R26, P5 ;  /* 0x0000001a13157208 */ /* 0x000fe40002800000 */
[C---:B------:R-:W-:Y:S01]  /*0ed0*/  FSETP.GEU.AND P5, PT, |R23|.reuse, 1.175494350822287508e-38, PT ;  /* 0x008000001700780b */ /* 0x040fe20003fae200 */
[----:B---3--:R-:W-:Y:S01]  /*0ee0*/  FFMA R19, R22, R18, R33 ;  /* 0x0000001216137223 */ /* 0x008fe20000000021 */
[C---:B------:R-:W-:Y:S01]  /*0ef0*/  FMUL R18, R23.reuse, 0.25 ;  /* 0x3e80000017127820 */ /* 0x040fe20000400000 */
[----:B------:R-:W-:Y:S01]  /*0f00*/  FSETP.GT.AND P4, PT, |R23|, 8.50705917302346158658e+37, PT ;  /* 0x7e8000001700780b */ /* 0x000fe20003f84200 */
[----:B------:R-:W-:-:S03]  /*0f10*/  @!P6 FMUL R21, R21, 16777216 ;  /* 0x4b8000001515e820 */ /* 0x000fc60000400000 */
[----:B------:R-:W-:Y:S01]  /*0f20*/  FSEL R18, R18, R23, P4 ;  /* 0x0000001712127208 */ /* 0x000fe20002000000 */
[----:B-1----:R-:W-:Y:S01]  /*0f30*/  FFMA R22, R27, R21, R34 ;  /* 0x000000151b167223 */ /* 0x002fe20000000022 */
[----:B------:R-:W-:-:S04]  /*0f40*/  FADD R27, R42, -R35 ;  /* 0x800000232a1b7221 */ /* 0x000fc80000000000 */
[----:B------:R-:W-:Y:S01]  /*0f50*/  @!P5 FMUL R18, R18, 16777216 ;  /* 0x4b8000001212d820 */ /* 0x000fe20000400000 */
[----:B------:R-:W-:-:S05]  /*0f60*/  FMUL R21, R27, 0.25 ;  /* 0x3e8000001b157820 */ /* 0x000fca0000400000 */
[----:B------:R-:W1:Y:S01]  /*0f70*/  MUFU.RCP R18, R18 ;  /* 0x0000001200127308 */ /* 0x000e620000001000 */
[----:B------:R-:W-:-:S05]  /*0f80*/  FSEL R21, R21, R27, P4 ;  /* 0x0000001b15157208 */ /* 0x000fca0002000000 */
[----:B------:R-:W-:-:S04]  /*0f90*/  @!P5 FMUL R21, R21, 16777216 ;  /* 0x4b8000001515d820 */ /* 0x000fc80000400000 */
[----:B-1----:R-:W-:Y:S01]  /*0fa0*/  FFMA R45, R18, R21, R35 ;  /* 0x00000015122d7223 */ /* 0x002fe20000000023 */
[----:B------:R-:W-:-:S03]  /*0fb0*/  FADD R18, R41, -R20 ;  /* 0x8000001429127221 */ /* 0x000fc60000000000 */
[----:B------:R-:W-:Y:S01]  /*0fc0*/  FADD R21, R42, -R45 ;  /* 0x8000002d2a157221 */ /* 0x000fe20000000000 */
[----:B------:R-:W-:-:S03]  /*0fd0*/  FFMA R28, R28, R18, R15 ;  /* 0x000000121c1c7223 */ /* 0x000fc6000000000f */
[----:B------:R-:W-:Y:S01]  /*0fe0*/  FFMA R27, R27, R21, R30 ;  /* 0x000000151b1b7223 */ /* 0x000fe2000000001e */
[----:B------:R-:W-:-:S04]  /*0ff0*/  FADD R21, R39, -R22 ;  /* 0x8000001627157221 */ /* 0x000fc80000000000 */
[----:B------:R-:W-:Y:S01]  /*1000*/  FFMA R26, R26, R21, R17 ;  /* 0x000000151a1a7223 */ /* 0x000fe20000000011 */
[----:B------:R-:W-:-:S04]  /*1010*/  FADD R21, R44, -R19 ;  /* 0x800000132c157221 */ /* 0x000fc80000000000 */
[----:B------:R-:W-:-:S07]  /*1020*/  FFMA R29, R29, R21, R16 ;  /* 0x000000151d1d7223 */ /* 0x000fce0000000010 */
.L_x_0:
[----:B------:R-:W-:Y:S01]  /*1030*/  F2FP.BF16.F32.PACK_AB R18, R44, R41 ;  /* 0x000000292c12723e */ /* 0x000fe200000010ff */
[----:B------:R-:W-:Y:S01]  /*1040*/  IMAD.IADD R44, R40, 0x1, R31 ;  /* 0x00000001282c7824 */ /* 0x000fe200078e021f */
[----:B------:R-:W-:Y:S01]  /*1050*/  FSEL R32, R20, R32, !P1 ;  /* 0x0000002014207208 */ /* 0x000fe20004800000 */
[----:B------:R-:W-:Y:S01]  /*1060*/  UIADD3 UR4, UP0, UR4, 0x800, URZ ;  /* 0x0000080004047890 */ /* 0x000fe2000ff1e03f */
[----:B------:R-:W-:Y:S02]  /*1070*/  FSEL R33, R19, R33, !P1 ;  /* 0x0000002113217208 */ /* 0x000fe40004800000 */
[----:B------:R-:W-:Y:S01]  /*1080*/  SHF.R.S32.HI R19, RZ, 0x1f, R44 ;  /* 0x0000001fff137819 */ /* 0x000fe2000001142c */
[----:B------:R-:W-:Y:S01]  /*1090*/  UIADD3.X UR5, URZ, UR5, URZ, UP0, !UPT ;  /* 0x000000053f057290 */ /* 0x000fe200087fe43f */
[----:B------:R-:W-:Y:S02]  /*10a0*/  LEA R20, P4, R44, UR8, 0x1 ;  /* 0x000000082c147c11 */ /* 0x000fe4000f8808ff */
[----:B------:R-:W-:-:S02]  /*10b0*/  IADD3 R31, R31, 0x400, RZ ;  /* 0x000004001f1f7810 */ /* 0x000fc40007ffe0ff */
[----:B------:R-:W-:Y:S02]  /*10c0*/  LEA.HI.X R21, R44, UR9, R19, 0x1, P4 ;  /* 0x000000092c157c11 */ /* 0x000fe4000a0f0c13 */
[----:B------:R-:W-:Y:S02]  /*10d0*/  ISETP.GE.U32.AND P4, PT, R31, 0xc00, PT ;  /* 0x00000c001f00780c */ /* 0x000fe40003f86070 */
[----:B------:R-:W-:Y:S02]  /*10e0*/  F2FP.BF16.F32.PACK_AB R19, R42, R39 ;  /* 0x000000272a13723e */ /* 0x000fe400000010ff */
[----:B------:R-:W-:Y:S02]  /*10f0*/  FSEL R34, R22, R34, !P1 ;  /* 0x0000002216227208 */ /* 0x000fe40004800000 */
[----:B------:R-:W-:Y:S01]  /*1100*/  FSEL R35, R45, R35, !P1 ;  /* 0x000000232d237208 */ /* 0x000fe20004800000 */
[----:B------:R1:W-:Y:S01]  /*1110*/  @!P1 STG.E.64 desc[UR6][R20.64], R18 ;  /* 0x0000001214009986 */ /* 0x0003e2000c101b06 */
[----:B------:R-:W-:-:S02]  /*1120*/  FSEL R15, R28, R15, !P1 ;  /* 0x0000000f1c0f7208 */ /* 0x000fc40004800000 */
[----:B------:R-:W-:Y:S02]  /*1130*/  FSEL R16, R29, R16, !P1 ;  /* 0x000000101d107208 */ /* 0x000fe40004800000 */
[----:B------:R-:W-:Y:S02]  /*1140*/  FSEL R17, R26, R17, !P1 ;  /* 0x000000111a117208 */ /* 0x000fe40004800000 */
[----:B------:R-:W-:Y:S02]  /*1150*/  FSEL R30, R27, R30, !P1 ;  /* 0x0000001e1b1e7208 */ /* 0x000fe40004800000 */
[----:B------:R-:W-:Y:S02]  /*1160*/  FSEL R37, R43, R37, !P1 ;  /* 0x000000252b257208 */ /* 0x000fe40004800000 */
[----:B------:R-:W-:Y:S02]  /*1170*/  FSEL R36, R25, R36, !P1 ;  /* 0x0000002419247208 */ /* 0x000fe40004800000 */
[----:B------:R-:W-:-:S02]  /*1180*/  FSEL R13, R24, R13, !P1 ;  /* 0x0000000d180d7208 */ /* 0x000fc40004800000 */
[----:B------:R-:W-:Y:S01]  /*1190*/  FSEL R14, R23, R14, !P1 ;  /* 0x0000000e170e7208 */ /* 0x000fe20004800000 */
[----:B-1----:R-:W-:Y:S06]  /*11a0*/  @!P4 BRA `(.L_x_1) ;  /* 0xfffffff00048c947 */ /* 0x002fec000383ffff */
[----:B------:R-:W-:Y:S01]  /*11b0*/  FADD R2, R37, R36 ;  /* 0x0000002425027221 */ /* 0x000fe20000000000 */
[----:B------:R-:W-:Y:S01]  /*11c0*/  FADD R33, -R32, R33 ;  /* 0x0000002120217221 */ /* 0x000fe20000000100 */
[----:B------:R-:W-:Y:S01]  /*11d0*/  FADD R15, R15, R16 ;  /* 0x000000100f0f7221 */ /* 0x000fe20000000000 */
[----:B------:R-:W1:Y:S01]  /*11e0*/  S2UR UR5, SR_CgaCtaId ;  /* 0x00000000000579c3 */ /* 0x000e620000008800 */
[C---:B------:R-:W-:Y:S01]  /*11f0*/  FMUL R5, R2.reuse, 0.25 ;  /* 0x3e80000002057820 */ /* 0x040fe20000400000 */
[C---:B------:R-:W-:Y:S01]  /*1200*/  FSETP.GEU.AND P5, PT, |R2|.reuse, 1.175494350822287508e-38, PT ;  /* 0x008000000200780b */ /* 0x040fe20003fae200 */
[----:B------:R-:W-:Y:S01]  /*1210*/  FADD R3, R13, R2 ;  /* 0x000000020d037221 */ /* 0x000fe20000000000 */
[----:B------:R-:W-:Y:S01]  /*1220*/  FSETP.GT.AND P3, PT, |R2|, 8.50705917302346158658e+37, PT ;  /* 0x7e8000000200780b */ /* 0x000fe20003f64200 */
[----:B------:R-:W-:Y:S01]  /*1230*/  UMOV UR4, 0x400 ;  /* 0x0000040000047882 */ /* 0x000fe20000000000 */
[----:B------:R-:W-:Y:S01]  /*1240*/  ULDC.64 UR8, c[0x0][0x260] ;  /* 0x0000980000087ab9 */ /* 0x000fe20000000a00 */
[----:B------:R-:W-:Y:S01]  /*1250*/  FADD R0, R14, R3 ;  /* 0x000000030e007221 */ /* 0x000fe20000000000 */
[----:B------:R-:W-:Y:S01]  /*1260*/  FSEL R8, R5, R2, P3 ;  /* 0x0000000205087208 */ /* 0x000fe20001800000 */
[C---:B------:R-:W-:Y:S01]  /*1270*/  FMUL R10, R3.reuse, 0.25 ;  /* 0x3e800000030a7820 */ /* 0x040fe20000400000 */
[C---:B------:R-:W-:Y:S01]  /*1280*/  FSETP.GEU.AND P0, PT, |R3|.reuse, 1.175494350822287508e-38, PT ;  /* 0x008000000300780b */ /* 0x040fe20003f0e200 */
[----:B------:R-:W-:Y:S01]  /*1290*/  FMUL R5, R36, 0.25 ;  /* 0x3e80000024057820 */ /* 0x000fe20000400000 */
[----:B------:R-:W-:-:S02]  /*12a0*/  FSETP.GT.AND P4, PT, |R3|, 8.50705917302346158658e+37, PT ;  /* 0x7e8000000300780b */ /* 0x000fc40003f84200 */
[----:B------:R-:W-:Y:S01]  /*12b0*/  FSETP.GEU.AND P2, PT, |R0|, 1.175494350822287508e-38, PT ;  /* 0x008000000000780b */ /* 0x000fe20003f4e200 */
[----:B------:R-:W-:Y:S01]  /*12c0*/  @!P5 FMUL R8, R8, 16777216 ;  /* 0x4b8000000808d820 */ /* 0x000fe20000400000 */
[----:B------:R-:W-:Y:S01]  /*12d0*/  FSEL R11, R10, R3, P4 ;  /* 0x000000030a0b7208 */ /* 0x000fe20002000000 */
[----:B------:R-:W-:Y:S01]  /*12e0*/  FMUL R10, R13, 0.25 ;  /* 0x3e8000000d0a7820 */ /* 0x000fe20000400000 */
[----:B------:R-:W-:Y:S01]  /*12f0*/  FSEL R9, R5, R36, P3 ;  /* 0x0000002405097208 */ /* 0x000fe20001800000 */
[C---:B------:R-:W-:Y:S01]  /*1300*/  FMUL R5, R0.reuse, 0.25 ;  /* 0x3e80000000057820 */ /* 0x040fe20000400000 */
[----:B------:R-:W-:Y:S01]  /*1310*/  FSETP.GT.AND P3, PT, |R0|, 8.50705917302346158658e+37, PT ;  /* 0x7e8000000000780b */ /* 0x000fe20003f64200 */
[----:B------:R-:W2:Y:S01]  /*1320*/  MUFU.RCP R8, R8 ;  /* 0x0000000800087308 */ /* 0x000ea20000001000 */
[----:B------:R-:W-:Y:S01]  /*1330*/  FSEL R12, R10, R13, P4 ;  /* 0x0000000d0a0c7208 */ /* 0x000fe20002000000 */
[----:B------:R-:W-:Y:S01]  /*1340*/  @!P0 FMUL R11, R11, 16777216 ;  /* 0x4b8000000b0b8820 */ /* 0x000fe20000400000 */
[----:B------:R-:W-:Y:S01]  /*1350*/  FSEL R18, R5, R0, P3 ;  /* 0x0000000005127208 */ /* 0x000fe20001800000 */
[----:B------:R-:W-:Y:S01]  /*1360*/  @!P5 FMUL R9, R9, 16777216 ;  /* 0x4b8000000909d820 */ /* 0x000fe20000400000 */
[----:B------:R-:W-:Y:S01]  /*1370*/  FSETP.NEU.AND P4, PT, R2, RZ, PT ;  /* 0x000000ff0200720b */ /* 0x000fe20003f8d000 */
[----:B------:R-:W-:Y:S01]  /*1380*/  FMUL R10, R33, R33 ;  /* 0x00000021210a7220 */ /* 0x000fe20000400000 */
[----:B------:R-:W-:Y:S01]  /*1390*/  @!P0 FMUL R12, R12, 16777216 ;  /* 0x4b8000000c0c8820 */ /* 0x000fe20000400000 */
[----:B------:R-:W3:Y:S01]  /*13a0*/  MUFU.RCP R11, R11 ;  /* 0x0000000b000b7308 */ /* 0x000ee20000001000 */
[----:B------:R-:W-:Y:S01]  /*13b0*/  @!P2 FMUL R18, R18, 16777216 ;  /* 0x4b8000001212a820 */ /* 0x000fe20000400000 */
[----:B------:R-:W-:Y:S01]  /*13c0*/  FMUL R10, R37, R10 ;  /* 0x0000000a250a7220 */ /* 0x000fe20000400000 */
[----:B------:R-:W-:Y:S01]  /*13d0*/  FSETP.NEU.AND P0, PT, R3, RZ, PT ;  /* 0x000000ff0300720b */ /* 0x000fe20003f0d000 */
[----:B-1----:R-:W-:Y:S01]  /*13e0*/  UPRMT UR4, UR5, 0x654, UR4 ;  /* 0x0000065405047896 */ /* 0x002fe20008000004 */
[----:B--2---:R-:W-:-:S03]  /*13f0*/  FMUL R8, R8, R9 ;  /* 0x0000000908087220 */ /* 0x004fc60000400000 */
[----:B------:R-:W1:Y:S01]  /*1400*/  MUFU.RCP R18, R18 ;  /* 0x0000001200127308 */ /* 0x000e620000001000 */
[----:B------:R-:W-:Y:S01]  /*1410*/  FMUL R9, R14, 0.25 ;  /* 0x3e8000000e097820 */ /* 0x000fe20000400000 */
[----:B------:R-:W-:-:S04]  /*1420*/  FSEL R8, R8, RZ, P4 ;  /* 0x000000ff08087208 */ /* 0x000fc80002000000 */
[----:B------:R-:W-:Y:S01]  /*1430*/  FSEL R9, R9, R14, P3 ;  /* 0x0000000e09097208 */ /* 0x000fe20001800000 */
[----:B---3--:R-:W-:Y:S01]  /*1440*/  FMUL R11, R11, R12 ;  /* 0x0000000c0b0b7220 */ /* 0x008fe20000400000 */
[----:B------:R-:W-:Y:S01]  /*1450*/  FFMA R33, R33, R8, R32 ;  /* 0x0000000821217223 */ /* 0x000fe20000000020 */
[----:B------:R-:W-:Y:S02]  /*1460*/  FFMA R10, R8, R10, R15 ;  /* 0x0000000a080a7223 */ /* 0x000fe4000000000f */
[----:B------:R-:W-:Y:S01]  /*1470*/  @!P2 FMUL R9, R9, 16777216 ;  /* 0x4b8000000909a820 */ /* 0x000fe20000400000 */
[----:B------:R-:W-:Y:S01]  /*1480*/  FADD R8, R0, R0 ;  /* 0x0000000000087221 */ /* 0x000fe20000000000 */
[--C-:B------:R-:W-:Y:S01]  /*1490*/  FADD R34, R34, -R33.reuse ;  /* 0x8000002122227221 */ /* 0x100fe20000000000 */
[----:B------:R-:W-:Y:S01]  /*14a0*/  FSEL R11, R11, RZ, P0 ;  /* 0x000000ff0b0b7208 */ /* 0x000fe20000000000 */
[----:B-1----:R-:W-:Y:S01]  /*14b0*/  FMUL R18, R18, R9 ;  /* 0x0000000912127220 */ /* 0x002fe20000400000 */
[----:B------:R-:W-:Y:S01]  /*14c0*/  FSETP.NEU.AND P2, PT, R0, RZ, PT ;  /* 0x000000ff0000720b */ /* 0x000fe20003f4d000 */
[----:B------:R-:W-:Y:S01]  /*14d0*/  FMUL R9, R34, R34 ;  /* 0x0000002222097220 */ /* 0x000fe20000400000 */
[----:B------:R-:W-:Y:S01]  /*14e0*/  FSETP.GEU.AND P3, PT, |R8|, 1.175494350822287508e-38, PT ;  /* 0x008000000800780b */ /* 0x000fe20003f6e200 */
[----:B------:R-:W-:Y:S01]  /*14f0*/  FFMA R34, R34, R11, R33 ;  /* 0x0000000b22227223 */ /* 0x000fe20000000021 */
[----:B------:R-:W-:Y:S01]  /*1500*/  FADD R10, R17, R10 ;  /* 0x0000000a110a7221 */ /* 0x000fe20000000000 */
[----:B------:R-:W-:Y:S01]  /*1510*/  FMUL R9, R2, R9 ;  /* 0x0000000902097220 */ /* 0x000fe20000400000 */
[C---:B------:R-:W-:Y:S01]  /*1520*/  FMUL R13, R8.reuse, 0.25 ;  /* 0x3e800000080d7820 */ /* 0x040fe20000400000 */
[----:B------:R-:W-:Y:S01]  /*1530*/  FSETP.GT.AND P0, PT, |R8|, 8.50705917302346158658e+37, PT ;  /* 0x7e8000000800780b */ /* 0x000fe20003f04200 */
[----:B------:R-:W-:Y:S01]  /*1540*/  FADD R35, R35, -R34 ;  /* 0x8000002223237221 */ /* 0x000fe20000000000 */
[----:B------:R-:W-:Y:S01]  /*1550*/  FSEL R18, R18, RZ, P2 ;  /* 0x000000ff12127208 */ /* 0x000fe20001000000 */
[----:B------:R-:W-:Y:S01]  /*1560*/  FFMA R9, R11, R9, R10 ;  /* 0x000000090b097223 */ /* 0x000fe2000000000a */
[----:B------:R-:W-:Y:S01]  /*1570*/  FSEL R11, R13, R8, P0 ;  /* 0x000000080d0b7208 */ /* 0x000fe20000000000 */
[----:B------:R-:W-:Y:S01]  /*1580*/  FMUL R2, R35, R35 ;  /* 0x0000002323027220 */ /* 0x000fe20000400000 */
[----:B------:R-:W-:Y:S01]  /*1590*/  FSEL R12, R5, R0, P0 ;  /* 0x00000000050c7208 */ /* 0x000fe20000000000 */
[----:B------:R-:W-:Y:S01]  /*15a0*/  FFMA R34, R35, R18, R34 ;  /* 0x0000001223227223 */ /* 0x000fe20000000022 */
[----:B------:R-:W-:Y:S01]  /*15b0*/  FADD R9, R30, R9 ;  /* 0x000000091e097221 */ /* 0x000fe20000000000 */
[----:B------:R-:W-:Y:S01]  /*15c0*/  @!P3 FMUL R11, R11, 16777216 ;  /* 0x4b8000000b0bb820 */ /* 0x000fe20000400000 */
[----:B------:R-:W-:Y:S01]  /*15d0*/  FMUL R2, R3, R2 ;  /* 0x0000000203027220 */ /* 0x000fe20000400000 */
[----:B------:R-:W-:Y:S01]  /*15e0*/  @!P3 FMUL R12, R12, 16777216 ;  /* 0x4b8000000c0cb820 */ /* 0x000fe20000400000 */
[----:B------:R-:W1:Y:S01]  /*15f0*/  SHFL.BFLY PT, R3, R34, 0x10, 0x1f ;  /* 0x0e001f0022037f89 */ /* 0x000e6200000e0000 */
[----:B------:R-:W-:Y:S01]  /*1600*/  FSETP.NEU.AND P2, PT, R8, RZ, PT ;  /* 0x000000ff0800720b */ /* 0x000fe20003f4d000 */
[----:B------:R-:W-:Y:S01]  /*1610*/  FFMA R9, R18, R2, R9 ;  /* 0x0000000212097223 */ /* 0x000fe20000000009 */
[----:B------:R-:W2:Y:S01]  /*1620*/  MUFU.RCP R11, R11 ;  /* 0x0000000b000b7308 */ /* 0x000ea20000001000 */
[----:B------:R-:W-:-:S03]  /*1630*/  FADD R2, R8, R8 ;  /* 0x0000000808027221 */ /* 0x000fc60000000000 */
[----:B------:R-:W3:Y:S01]  /*1640*/  SHFL.BFLY PT, R10, R9, 0x10, 0x1f ;  /* 0x0e001f00090a7f89 */ /* 0x000ee200000e0000 */
[C---:B------:R-:W-:Y:S01]  /*1650*/  FMUL R15, R2.reuse, 0.25 ;  /* 0x3e800000020f7820 */ /* 0x040fe20000400000 */
[C---:B------:R-:W-:Y:S02]  /*1660*/  FSETP.GEU.AND P3, PT, |R2|.reuse, 1.175494350822287508e-38, PT ;  /* 0x008000000200780b */ /* 0x040fe40003f6e200 */
[----:B------:R-:W-:-:S04]  /*1670*/  FSETP.GT.AND P0, PT, |R2|, 8.50705917302346158658e+37, PT ;  /* 0x7e8000000200780b */ /* 0x000fc80003f04200 */
[----:B------:R-:W-:Y:S01]  /*1680*/  FSEL R14, R13, R8, P0 ;  /* 0x000000080d0e7208 */ /* 0x000fe20000000000 */
[----:B--2---:R-:W-:Y:S01]  /*1690*/  FMUL R12, R11, R12 ;  /* 0x0000000c0b0c7220 */ /* 0x004fe20000400000 */
[----:B------:R-:W-:-:S05]  /*16a0*/  FSEL R11, R15, R2, P0 ;  /* 0x000000020f0b7208 */ /* 0x000fca0000000000 */
[----:B------:R-:W-:Y:S01]  /*16b0*/  @!P3 FMUL R14, R14, 16777216 ;  /* 0x4b8000000e0eb820 */ /* 0x000fe20000400000 */
[----:B------:R-:W-:Y:S01]  /*16c0*/  FSEL R12, R12, RZ, P2 ;  /* 0x000000ff0c0c7208 */ /* 0x000fe20001000000 */
[----:B-1----:R-:W-:Y:S01]  /*16d0*/  FADD R3, -R34, R3 ;  /* 0x0000000322037221 */ /* 0x002fe20000000100 */
[----:B------:R-:W-:Y:S01]  /*16e0*/  @!P3 FMUL R11, R11, 16777216 ;  /* 0x4b8000000b0bb820 */ /* 0x000fe20000400000 */
[----:B------:R-:W-:Y:S02]  /*16f0*/  FSETP.NEU.AND P2, PT, R2, RZ, PT ;  /* 0x000000ff0200720b */ /* 0x000fe40003f4d000 */
[C---:B------:R-:W-:Y:S01]  /*1700*/  FMUL R5, R3.reuse, R3 ;  /* 0x0000000303057220 */ /* 0x040fe20000400000 */
[----:B------:R-:W-:Y:S01]  /*1710*/  FFMA R3, R3, R12, R34 ;  /* 0x0000000c03037223 */ /* 0x000fe20000000022 */
[----:B---3--:R-:W-:Y:S02]  /*1720*/  FADD R9, R9, R10 ;  /* 0x0000000a09097221 */ /* 0x008fe40000000000 */
[----:B------:R-:W-:Y:S01]  /*1730*/  FMUL R5, R0, R5 ;  /* 0x0000000500057220 */ /* 0x000fe20000400000 */
[----:B------:R-:W1:Y:S01]  /*1740*/  MUFU.RCP R11, R11 ;  /* 0x0000000b000b7308 */ /* 0x000e620000001000 */
[----:B------:R-:W2:Y:S01]  /*1750*/  SHFL.BFLY PT, R10, R3, 0x8, 0x1f ;  /* 0x0d001f00030a7f89 */ /* 0x000ea200000e0000 */
[----:B------:R-:W-:Y:S01]  /*1760*/  FADD R0, R2, R2 ;  /* 0x0000000202007221 */ /* 0x000fe20000000000 */
[----:B------:R-:W-:-:S03]  /*1770*/  FFMA R5, R12, R5, R9 ;  /* 0x000000050c057223 */ /* 0x000fc60000000009 */
[C---:B------:R-:W-:Y:S01]  /*1780*/  FMUL R13, R0.reuse, 0.25 ;  /* 0x3e800000000d7820 */ /* 0x040fe20000400000 */
[C---:B------:R-:W-:Y:S01]  /*1790*/  FSETP.GEU.AND P3, PT, |R0|.reuse, 1.175494350822287508e-38, PT ;  /* 0x008000000000780b */ /* 0x040fe20003f6e200 */
[----:B------:R-:W3:Y:S01]  /*17a0*/  SHFL.BFLY PT, R12, R5, 0x8, 0x1f ;  /* 0x0d001f00050c7f89 */ /* 0x000ee200000e0000 */
[----:B------:R-:W-:-:S04]  /*17b0*/  FSETP.GT.AND P0, PT, |R0|, 8.50705917302346158658e+37, PT ;  /* 0x7e8000000000780b */ /* 0x000fc80003f04200 */
[----:B------:R-:W-:Y:S01]  /*17c0*/  FSEL R16, R13, R0, P0 ;  /* 0x000000000d107208 */ /* 0x000fe20000000000 */
[----:B-1----:R-:W-:Y:S01]  /*17d0*/  FMUL R14, R11, R14 ;  /* 0x0000000e0b0e7220 */ /* 0x002fe20000400000 */
[----:B------:R-:W-:Y:S02]  /*17e0*/  FSEL R15, R15, R2, P0 ;  /* 0x000000020f0f7208 */ /* 0x000fe40000000000 */
[----:B------:R-:W-:Y:S02]  /*17f0*/  FSETP.NEU.AND P0, PT, R0, RZ, PT ;  /* 0x000000ff0000720b */ /* 0x000fe40003f0d000 */
[----:B------:R-:W-:Y:S01]  /*1800*/  FSEL R14, R14, RZ, P2 ;  /* 0x000000ff0e0e7208 */ /* 0x000fe20001000000 */
[----:B------:R-:W-:Y:S01]  /*1810*/  @!P3 FMUL R16, R16, 16777216 ;  /* 0x4b8000001010b820 */ /* 0x000fe20000400000 */
[----:B------:R-:W-:Y:S01]  /*1820*/  @!P3 FMUL R15, R15, 16777216 ;  /* 0x4b8000000f0fb820 */ /* 0x000fe20000400000 */
[----:B--2---:R-:W-:-:S04]  /*1830*/  FADD R10, -R3, R10 ;  /* 0x0000000a030a7221 */ /* 0x004fc80000000100 */
[----:B------:R-:W1:Y:S01]  /*1840*/  MUFU.RCP R16, R16 ;  /* 0x0000001000107308 */ /* 0x000e620000001000 */
[C---:B------:R-:W-:Y:S01]  /*1850*/  FMUL R9, R10.reuse, R10 ;  /* 0x0000000a0a097220 */ /* 0x040fe20000400000 */
[----:B------:R-:W-:Y:S01]  /*1860*/  FFMA R10, R10, R14, R3 ;  /* 0x0000000e0a0a7223 */ /* 0x000fe20000000003 */
[----:B------:R-:W-:Y:S01]  /*1870*/  FADD R3, R0, R0 ;  /* 0x0000000000037221 */ /* 0x000fe20000000000 */
[----:B---3--:R-:W-:Y:S01]  /*1880*/  FADD R5, R5, R12 ;  /* 0x0000000c05057221 */ /* 0x008fe20000000000 */
[----:B------:R-:W-:Y:S02]  /*1890*/  FMUL R9, R8, R9 ;  /* 0x0000000908097220 */ /* 0x000fe40000400000 */
[----:B------:R-:W2:Y:S01]  /*18a0*/  SHFL.BFLY PT, R11, R10, 0x4, 0x1f ;  /* 0x0c801f000a0b7f89 */ /* 0x000ea200000e0000 */
[C---:B------:R-:W-:Y:S01]  /*18b0*/  FSETP.GEU.AND P2, PT, |R3|.reuse, 1.175494350822287508e-38, PT ;  /* 0x008000000300780b */ /* 0x040fe20003f4e200 */
[----:B------:R-:W-:Y:S01]  /*18c0*/  FFMA R5, R14, R9, R5 ;  /* 0x000000090e057223 */ /* 0x000fe20000000005 */
[----:B------:R-:W-:-:S04]  /*18d0*/  FMUL R12, R3, 0.25 ;  /* 0x3e800000030c7820 */ /* 0x000fc80000400000 */
[----:B------:R-:W3:Y:S01]  /*18e0*/  SHFL.BFLY PT, R8, R5, 0x4, 0x1f ;  /* 0x0c801f0005087f89 */ /* 0x000ee200000e0000 */
[----:B-1----:R-:W-:-:S05]  /*18f0*/  FMUL R15, R16, R15 ;  /* 0x0000000f100f7220 */ /* 0x002fca0000400000 */
[----:B------:R-:W-:Y:S02]  /*1900*/  FSEL R15, R15, RZ, P0 ;  /* 0x000000ff0f0f7208 */ /* 0x000fe40000000000 */
[----:B------:R-:W-:Y:S01]  /*1910*/  FSETP.GT.AND P0, PT, |R3|, 8.50705917302346158658e+37, PT ;  /* 0x7e8000000300780b */ /* 0x000fe20003f04200 */
[----:B--2---:R-:W-:-:S04]  /*1920*/  FADD R11, -R10, R11 ;  /* 0x0000000b0a0b7221 */ /* 0x004fc80000000100 */
[C---:B------:R-:W-:Y:S01]  /*1930*/  FMUL R9, R11.reuse, R11 ;  /* 0x0000000b0b097220 */ /* 0x040fe20000400000 */
[----:B------:R-:W-:Y:S01]  /*1940*/  FFMA R10, R11, R15, R10 ;  /* 0x0000000f0b0a7223 */ /* 0x000fe2000000000a */
[----:B------:R-:W-:Y:S01]  /*1950*/  FSEL R11, R12, R3, P0 ;  /* 0x000000030c0b7208 */ /* 0x000fe20000000000 */
[----:B---3--:R-:W-:Y:S01]  /*1960*/  FADD R8, R5, R8 ;  /* 0x0000000805087221 */ /* 0x008fe20000000000 */
[----:B------:R-:W-:Y:S01]  /*1970*/  FMUL R9, R2, R9 ;  /* 0x0000000902097220 */ /* 0x000fe20000400000 */
[----:B------:R-:W-:Y:S01]  /*1980*/  FSEL R2, R13, R0, P0 ;  /* 0x000000000d027208 */ /* 0x000fe20000000000 */
[----:B------:R-:W1:Y:S01]  /*1990*/  SHFL.BFLY PT, R5, R10, 0x2, 0x1f ;  /* 0x0c401f000a057f89 */ /* 0x000e6200000e0000 */
[----:B------:R-:W-:Y:S01]  /*19a0*/  @!P2 FMUL R11, R11, 16777216 ;  /* 0x4b8000000b0ba820 */ /* 0x000fe20000400000 */
[----:B------:R-:W-:Y:S01]  /*19b0*/  FFMA R8, R15, R9, R8 ;  /* 0x000000090f087223 */ /* 0x000fe20000000008 */
[C---:B------:R-:W-:Y:S01]  /*19c0*/  FADD R15, R3.reuse, R3 ;  /* 0x00000003030f7221 */ /* 0x040fe20000000000 */
[----:B------:R-:W-:Y:S01]  /*19d0*/  @!P2 FMUL R2, R2, 16777216 ;  /* 0x4b8000000202a820 */ /* 0x000fe20000400000 */
[----:B------:R-:W-:-:S02]  /*19e0*/  FSETP.NEU.AND P0, PT, R3, RZ, PT ;  /* 0x000000ff0300720b */ /* 0x000fc40003f0d000 */
[----:B------:R-:W2:Y:S01]  /*19f0*/  MUFU.RCP R11, R11 ;  /* 0x0000000b000b7308 */ /* 0x000ea20000001000 */
[----:B------:R-:W3:Y:S01]  /*1a00*/  SHFL.BFLY PT, R9, R8, 0x2, 0x1f ;  /* 0x0c401f0008097f89 */ /* 0x000ee200000e0000 */
[C---:B------:R-:W-:Y:S01]  /*1a10*/  FSETP.GEU.AND P2, PT, |R15|.reuse, 1.175494350822287508e-38, PT ;  /* 0x008000000f00780b */ /* 0x040fe20003f4e200 */
[----:B------:R-:W-:Y:S01]  /*1a20*/  FMUL R14, R15, 0.25 ;  /* 0x3e8000000f0e7820 */ /* 0x000fe20000400000 */
[----:B--2---:R-:W-:Y:S01]  /*1a30*/  FMUL R2, R11, R2 ;  /* 0x000000020b027220 */ /* 0x004fe20000400000 */
[----:B-1----:R-:W-:-:S04]  /*1a40*/  FADD R5, -R10, R5 ;  /* 0x000000050a057221 */ /* 0x002fc80000000100 */
[----:B------:R-:W-:Y:S01]  /*1a50*/  FSEL R13, R2, RZ, P0 ;  /* 0x000000ff020d7208 */ /* 0x000fe20000000000 */
[----:B------:R-:W-:Y:S01]  /*1a60*/  FMUL R11, R5, R5 ;  /* 0x00000005050b7220 */ /* 0x000fe20000400000 */
[----:B------:R-:W-:Y:S01]  /*1a70*/  FSETP.GT.AND P0, PT, |R15|, 8.50705917302346158658e+37, PT ;  /* 0x7e8000000f00780b */ /* 0x000fe20003f04200 */
[----:B------:R-:W1:Y:S02]  /*1a80*/  S2R R2, SR_TID.X ;  /* 0x0000000000027919 */ /* 0x000e640000002100 */
[----:B------:R-:W-:Y:S01]  /*1a90*/  FFMA R5, R5, R13, R10 ;  /* 0x0000000d05057223 */ /* 0x000fe2000000000a */
[----:B---3--:R-:W-:Y:S01]  /*1aa0*/  FADD R8, R8, R9 ;  /* 0x0000000908087221 */ /* 0x008fe20000000000 */
[----:B------:R-:W-:Y:S01]  /*1ab0*/  FMUL R11, R0, R11 ;  /* 0x0000000b000b7220 */ /* 0x000fe20000400000 */
[----:B------:R-:W-:Y:S02]  /*1ac0*/  FSEL R14, R14, R15, P0 ;  /* 0x0000000f0e0e7208 */ /* 0x000fe40000000000 */
[----:B------:R-:W2:Y:S01]  /*1ad0*/  SHFL.BFLY PT, R0, R5, 0x1, 0x1f ;  /* 0x0c201f0005007f89 */ /* 0x000ea200000e0000 */
[----:B------:R-:W-:Y:S01]  /*1ae0*/  FFMA R8, R13, R11, R8 ;  /* 0x0000000b0d087223 */ /* 0x000fe20000000008 */
[----:B------:R-:W-:Y:S01]  /*1af0*/  FSEL R11, R12, R3, P0 ;  /* 0x000000030c0b7208 */ /* 0x000fe20000000000 */
[----:B------:R-:W-:Y:S01]  /*1b00*/  @!P2 FMUL R14, R14, 16777216 ;  /* 0x4b8000000e0ea820 */ /* 0x000fe20000400000 */
[----:B------:R-:W-:-:S02]  /*1b10*/  FSETP.NEU.AND P0, PT, R15, RZ, PT ;  /* 0x000000ff0f00720b */ /* 0x000fc40003f0d000 */
[----:B------:R-:W3:Y:S01]  /*1b20*/  SHFL.BFLY PT, R9, R8, 0x1, 0x1f ;  /* 0x0c201f0008097f89 */ /* 0x000ee200000e0000 */
[----:B------:R-:W-:Y:S02]  /*1b30*/  @!P2 FMUL R11, R11, 16777216 ;  /* 0x4b8000000b0ba820 */ /* 0x000fe40000400000 */
[----:B------:R-:W4:Y:S01]  /*1b40*/  MUFU.RCP R14, R14 ;  /* 0x0000000e000e7308 */ /* 0x000f220000001000 */
[----:B--2---:R-:W-:Y:S01]  /*1b50*/  FADD R0, -R5, R0 ;  /* 0x0000000005007221 */ /* 0x004fe20000000100 */
[----:B----4-:R-:W-:Y:S01]  /*1b60*/  FMUL R11, R14, R11 ;  /* 0x0000000b0e0b7220 */ /* 0x010fe20000400000 */
[----:B-1----:R-:W-:Y:S02]  /*1b70*/  LOP3.LUT P2, RZ, R2, 0x1f, RZ, 0xc0, !PT ;  /* 0x0000001f02ff7812 */ /* 0x002fe4000784c0ff */
[----:B------:R-:W-:Y:S01]  /*1b80*/  FMUL R10, R0, R0 ;  /* 0x00000000000a7220 */ /* 0x000fe20000400000 */
[----:B------:R-:W-:Y:S01]  /*1b90*/  SHF.R.U32.HI R12, RZ, 0x3, R2 ;  /* 0x00000003ff0c7819 */ /* 0x000fe20000011602 */
[----:B---3--:R-:W-:Y:S01]  /*1ba0*/  FADD R8, R8, R9 ;  /* 0x0000000908087221 */ /* 0x008fe20000000000 */
[----:B------:R-:W-:Y:S01]  /*1bb0*/  FSEL R11, R11, RZ, P0 ;  /* 0x000000ff0b0b7208 */ /* 0x000fe20000000000 */
[----:B------:R-:W-:Y:S01]  /*1bc0*/  FMUL R10, R3, R10 ;  /* 0x0000000a030a7220 */ /* 0x000fe20000400000 */
[----:B------:R-:W-:-:S02]  /*1bd0*/  LOP3.LUT R12, R12, 0x1c, RZ, 0xc0, !PT ;  /* 0x0000001c0c0c7812 */ /* 0x000fc400078ec0ff */
[----:B------:R-:W-:Y:S01]  /*1be0*/  ISETP.GE.AND P3, PT, R2, 0x8, PT ;  /* 0x000000080200780c */ /* 0x000fe20003f66270 */
[----:B------:R-:W-:Y:S01]  /*1bf0*/  FFMA R5, R0, R11, R5 ;  /* 0x0000000b00057223 */ /* 0x000fe20000000005 */
[----:B------:R-:W-:Y:S01]  /*1c00*/  FFMA R11, R11, R10, R8 ;  /* 0x0000000a0b0b7223 */ /* 0x000fe20000000008 */
[----:B------:R-:W-:Y:S01]  /*1c10*/  IMAD.SHL.U32 R0, R2, 0x4, RZ ;  /* 0x0000000402007824 */ /* 0x000fe200078e00ff */
[----:B------:R1:W-:Y:S04]  /*1c20*/  @!P2 STS [R12+UR4+0x40], R15 ;  /* 0x0000400f0c00a988 */ /* 0x0003e80008000804 */
[----:B------:R-:W-:Y:S04]  /*1c30*/  @!P2 STS [R12+UR4], R5 ;  /* 0x000000050c00a988 */ /* 0x000fe80008000804 */
[----:B------:R-:W-:Y:S01]  /*1c40*/  @!P2 STS [R12+UR4+0x20], R11 ;  /* 0x0000200b0c00a988 */ /* 0x000fe20008000804 */
[----:B-1----:R-:W-:Y:S01]  /*1c50*/  IMAD.MOV.U32 R15, RZ, RZ, -0x400 ;  /* 0xfffffc00ff0f7424 */ /* 0x002fe200078e00ff */
[----:B------:R-:W-:Y:S06]  /*1c60*/  BAR.SYNC.DEFER_BLOCKING 0x0 ;  /* 0x0000000000007b1d */ /* 0x000fec0000010000 */
[----:B------:R-:W1:Y:S04]  /*1c70*/  @!P3 LDS R4, [R0+UR4+0x40] ;  /* 0x000040040004b984 */ /* 0x000e680008000800 */
[----:B------:R-:W2:Y:S04]  /*1c80*/  @!P3 LDS R6, [R0+UR4] ;  /* 0x000000040006b984 */ /* 0x000ea80008000800 */
[----:B------:R-:W3:Y:S04]  /*1c90*/  @!P3 LDS R7, [R0+UR4+0x20] ;  /* 0x000020040007b984 */ /* 0x000ee80008000800 */
[----:B-1----:R-:W1:Y:S04]  /*1ca0*/  SHFL.BFLY PT, R9, R4, 0x4, 0x1f ;  /* 0x0c801f0004097f89 */ /* 0x002e6800000e0000 */
[----:B--2---:R-:W2:Y:S04]  /*1cb0*/  SHFL.BFLY PT, R5, R6, 0x4, 0x1f ;  /* 0x0c801f0006057f89 */ /* 0x004ea800000e0000 */
[----:B---3--:R-:W3:Y:S01]  /*1cc0*/  SHFL.BFLY PT, R8, R7, 0x4, 0x1f ;  /* 0x0c801f0007087f89 */ /* 0x008ee200000e0000 */
[----:B-1----:R-:W-:-:S04]  /*1cd0*/  FADD R10, R4, R9 ;  /* 0x00000009040a7221 */ /* 0x002fc80000000000 */
[C---:B------:R-:W-:Y:S01]  /*1ce0*/  FMUL R3, R10.reuse, 0.25 ;  /* 0x3e8000000a037820 */ /* 0x040fe20000400000 */
[C---:B------:R-:W-:Y:S01]  /*1cf0*/  FSETP.GEU.AND P2, PT, |R10|.reuse, 1.175494350822287508e-38, PT ;  /* 0x008000000a00780b */ /* 0x040fe20003f4e200 */
[----:B------:R-:W1:Y:S01]  /*1d00*/  SHFL.BFLY PT, R13, R10, 0x2, 0x1f ;  /* 0x0c401f000a0d7f89 */ /* 0x000e6200000e0000 */
[----:B------:R-:W-:Y:S01]  /*1d10*/  FSETP.GT.AND P0, PT, |R10|, 8.50705917302346158658e+37, PT ;  /* 0x7e8000000a00780b */ /* 0x000fe20003f04200 */
[----:B--2---:R-:W-:Y:S01]  /*1d20*/  FADD R5, -R6, R5 ;  /* 0x0000000506057221 */ /* 0x004fe20000000100 */
[----:B---3--:R-:W-:Y:S02]  /*1d30*/  FADD R7, R7, R8 ;  /* 0x0000000807077221 */ /* 0x008fe40000000000 */
[----:B------:R-:W-:-:S07]  /*1d40*/  FSEL R11, R3, R10, P0 ;  /* 0x0000000a030b7208 */ /* 0x000fce0000000000 */
[----:B------:R-:W-:Y:S02]  /*1d50*/  @!P2 FMUL R11, R11, 16777216 ;  /* 0x4b8000000b0ba820 */ /* 0x000fe40000400000 */
[----:B------:R-:W-:Y:S02]  /*1d60*/  @P0 FMUL R9, R9, 0.25 ;  /* 0x3e80000009090820 */ /* 0x000fe40000400000 */
[----:B------:R-:W2:Y:S02]  /*1d70*/  MUFU.RCP R12, R11 ;  /* 0x0000000b000c7308 */ /* 0x000ea40000001000 */
[----:B------:R-:W-:Y:S01]  /*1d80*/  @!P2 FMUL R9, R9, 16777216 ;  /* 0x4b8000000909a820 */ /* 0x000fe20000400000 */
[C---:B------:R-:W-:Y:S01]  /*1d90*/  FSETP.NEU.AND P2, PT, R10.reuse, RZ, PT ;  /* 0x000000ff0a00720b */ /* 0x040fe20003f4d000 */
[----:B-1----:R-:W-:-:S04]  /*1da0*/  FADD R3, R10, R13 ;  /* 0x0000000d0a037221 */ /* 0x002fc80000000000 */
[C---:B------:R-:W-:Y:S01]  /*1db0*/  FMUL R14, R3.reuse, 0.25 ;  /* 0x3e800000030e7820 */ /* 0x040fe20000400000 */
[C---:B------:R-:W-:Y:S01]  /*1dc0*/  FSETP.GEU.AND P3, PT, |R3|.reuse, 1.175494350822287508e-38, PT ;  /* 0x008000000300780b */ /* 0x040fe20003f6e200 */
[----:B------:R-:W1:Y:S01]  /*1dd0*/  SHFL.BFLY PT, R8, R3, 0x1, 0x1f ;  /* 0x0c201f0003087f89 */ /* 0x000e6200000e0000 */
[----:B--2---:R-:W-:Y:S01]  /*1de0*/  FMUL R12, R12, R9 ;  /* 0x000000090c0c7220 */ /* 0x004fe20000400000 */
[----:B------:R-:W-:Y:S01]  /*1df0*/  FSETP.GT.AND P0, PT, |R3|, 8.50705917302346158658e+37, PT ;  /* 0x7e8000000300780b */ /* 0x000fe20003f04200 */
[----:B------:R-:W-:-:S03]  /*1e00*/  FMUL R9, R5, R5 ;  /* 0x0000000505097220 */ /* 0x000fc60000400000 */
[----:B------:R-:W-:Y:S01]  /*1e10*/  FSEL R12, R12, RZ, P2 ;  /* 0x000000ff0c0c7208 */ /* 0x000fe20001000000 */
[----:B------:R-:W-:Y:S01]  /*1e20*/  FMUL R9, R4, R9 ;  /* 0x0000000904097220 */ /* 0x000fe20000400000 */
[----:B------:R-:W-:-:S03]  /*1e30*/  FSEL R14, R14, R3, P0 ;  /* 0x000000030e0e7208 */ /* 0x000fc60000000000 */
[----:B------:R-:W-:Y:S01]  /*1e40*/  FFMA R5, R5, R12, R6 ;  /* 0x0000000c05057223 */ /* 0x000fe20000000006 */
[----:B------:R-:W-:Y:S01]  /*1e50*/  FFMA R7, R12, R9, R7 ;  /* 0x000000090c077223 */ /* 0x000fe20000000007 */
[----:B------:R-:W-:Y:S02]  /*1e60*/  @!P3 FMUL R14, R14, 16777216 ;  /* 0x4b8000000e0eb820 */ /* 0x000fe40000400000 */
[----:B------:R-:W-:Y:S01]  /*1e70*/  @P0 FMUL R13, R13, 0.25 ;  /* 0x3e8000000d0d0820 */ /* 0x000fe20000400000 */
[----:B------:R-:W2:Y:S01]  /*1e80*/  SHFL.BFLY PT, R4, R5, 0x2, 0x1f ;  /* 0x0c401f0005047f89 */ /* 0x000ea200000e0000 */
[----:B------:R-:W-:Y:S02]  /*1e90*/  FSETP.NEU.AND P0, PT, R3, RZ, PT ;  /* 0x000000ff0300720b */ /* 0x000fe40003f0d000 */
[----:B------:R-:W3:Y:S01]  /*1ea0*/  MUFU.RCP R14, R14 ;  /* 0x0000000e000e7308 */ /* 0x000ee20000001000 */
[----:B------:R-:W4:Y:S01]  /*1eb0*/  SHFL.BFLY PT, R6, R7, 0x2, 0x1f ;  /* 0x0c401f0007067f89 */ /* 0x000f2200000e0000 */
[----:B------:R-:W-:Y:S01]  /*1ec0*/  @!P3 FMUL R13, R13, 16777216 ;  /* 0x4b8000000d0db820 */ /* 0x000fe20000400000 */
[----:B-1----:R-:W-:-:S04]  /*1ed0*/  FADD R11, R3, R8 ;  /* 0x00000008030b7221 */ /* 0x002fc80000000000 */
[C---:B------:R-:W-:Y:S01]  /*1ee0*/  FMUL R12, R11.reuse, 0.25 ;  /* 0x3e8000000b0c7820 */ /* 0x040fe20000400000 */
[----:B------:R-:W-:Y:S01]  /*1ef0*/  FSETP.GEU.AND P2, PT, |R11|, 1.175494350822287508e-38, PT ;  /* 0x008000000b00780b */ /* 0x000fe20003f4e200 */
[----:B---3--:R-:W-:-:S05]  /*1f00*/  FMUL R13, R14, R13 ;  /* 0x0000000d0e0d7220 */ /* 0x008fca0000400000 */
[----:B------:R-:W-:Y:S01]  /*1f10*/  FSEL R13, R13, RZ, P0 ;  /* 0x000000ff0d0d7208 */ /* 0x000fe20000000000 */
[----:B--2---:R-:W-:Y:S01]  /*1f20*/  FADD R4, -R5, R4 ;  /* 0x0000000405047221 */ /* 0x004fe20000000100 */
[----:B------:R-:W-:-:S03]  /*1f30*/  FSETP.GT.AND P0, PT, |R11|, 8.50705917302346158658e+37, PT ;  /* 0x7e8000000b00780b */ /* 0x000fc60003f04200 */
[C---:B------:R-:W-:Y:S01]  /*1f40*/  FFMA R5, R4.reuse, R13, R5 ;  /* 0x0000000d04057223 */ /* 0x040fe20000000005 */
[----:B------:R-:W-:Y:S01]  /*1f50*/  FMUL R9, R4, R4 ;  /* 0x0000000404097220 */ /* 0x000fe20000400000 */
[----:B----4-:R-:W-:Y:S01]  /*1f60*/  FADD R6, R7, R6 ;  /* 0x0000000607067221 */ /* 0x010fe20000000000 */
[----:B------:R-:W-:Y:S02]  /*1f70*/  FSEL R12, R12, R11, P0 ;  /* 0x0000000b0c0c7208 */ /* 0x000fe40000000000 */
[----:B------:R-:W-:Y:S01]  /*1f80*/  FMUL R9, R10, R9 ;  /* 0x000000090a097220 */ /* 0x000fe20000400000 */
[----:B------:R-:W1:Y:S02]  /*1f90*/  SHFL.BFLY PT, R4, R5, 0x1, 0x1f ;  /* 0x0c201f0005047f89 */ /* 0x000e6400000e0000 */
[----:B------:R-:W-:Y:S01]  /*1fa0*/  @!P2 FMUL R12, R12, 16777216 ;  /* 0x4b8000000c0ca820 */ /* 0x000fe20000400000 */
[----:B------:R-:W-:Y:S01]  /*1fb0*/  FFMA R6, R13, R9, R6 ;  /* 0x000000090d067223 */ /* 0x000fe20000000006 */
[----:B------:R-:W-:Y:S01]  /*1fc0*/  @P0 FMUL R8, R8, 0.25 ;  /* 0x3e80000008080820 */ /* 0x000fe20000400000 */
[----:B------:R-:W-:Y:S01]  /*1fd0*/  LOP3.LUT P0, RZ, R2, 0x7, RZ, 0xc0, !PT ;  /* 0x0000000702ff7812 */ /* 0x000fe2000780c0ff */
[----:B------:R-:W2:Y:S02]  /*1fe0*/  MUFU.RCP R9, R12 ;  /* 0x0000000c00097308 */ /* 0x000ea40000001000 */
[----:B------:R-:W3:Y:S01]  /*1ff0*/  SHFL.BFLY PT, R7, R6, 0x1, 0x1f ;  /* 0x0c201f0006077f89 */ /* 0x000ee200000e0000 */
[----:B------:R-:W-:Y:S01]  /*2000*/  @!P2 FMUL R8, R8, 16777216 ;  /* 0x4b8000000808a820 */ /* 0x000fe20000400000 */
[----:B------:R-:W-:-:S02]  /*2010*/  FSETP.NEU.AND P2, PT, R11, RZ, PT ;  /* 0x000000ff0b00720b */ /* 0x000fc40003f4d000 */
[C---:B------:R-:W-:Y:S02]  /*2020*/  ISETP.LT.AND P0, PT, R2.reuse, 0x8, !P0 ;  /* 0x000000080200780c */ /* 0x040fe40004701270 */
[----:B------:R-:W-:Y:S01]  /*2030*/  LOP3.LUT R2, R2, 0xff, RZ, 0xc0, !PT ;  /* 0x000000ff02027812 */ /* 0x000fe200078ec0ff */
[----:B--2---:R-:W-:Y:S01]  /*2040*/  FMUL R9, R9, R8 ;  /* 0x0000000809097220 */ /* 0x004fe20000400000 */
[----:B-1----:R-:W-:-:S09]  /*2050*/  FADD R4, -R5, R4 ;  /* 0x0000000405047221 */ /* 0x002fd20000000100 */
[----:B------:R-:W-:Y:S01]  /*2060*/  @P0 STS [R0+UR4+0x40], R11 ;  /* 0x0000400b00000988 */ /* 0x000fe20008000804 */
[----:B------:R-:W-:Y:S01]  /*2070*/  FSEL R9, R9, RZ, P2 ;  /* 0x000000ff09097208 */ /* 0x000fe20001000000 */
[----:B------:R-:W-:-:S04]  /*2080*/  FMUL R8, R4, R4 ;  /* 0x0000000404087220 */ /* 0x000fc80000400000 */
[----:B------:R-:W-:Y:S01]  /*2090*/  FFMA R5, R4, R9, R5 ;  /* 0x0000000904057223 */ /* 0x000fe20000000005 */
[----:B---3--:R-:W-:Y:S01]  /*20a0*/  FADD R6, R6, R7 ;  /* 0x0000000706067221 */ /* 0x008fe20000000000 */
[----:B------:R-:W-:Y:S01]  /*20b0*/  FMUL R8, R3, R8 ;  /* 0x0000000803087220 */ /* 0x000fe20000400000 */
[----:B------:R-:W-:Y:S01]  /*20c0*/  HFMA2.MMA R7, -RZ, RZ, 0.7080078125, -0.052093505859375 ;  /* 0x39aaaaabff077435 */ /* 0x000fe200000001ff */
[----:B------:R-:W-:Y:S01]  /*20d0*/  IMAD.WIDE.U32 R2, R2, 0x8, RZ ;  /* 0x0000000802027825 */ /* 0x000fe200078e00ff */
[----:B------:R-:W-:Y:S03]  /*20e0*/  @P0 STS [R0+UR4], R5 ;  /* 0x0000000500000988 */ /* 0x000fe60008000804 */
[----:B------:R-:W-:-:S05]  /*20f0*/  FFMA R9, R9, R8, R6 ;  /* 0x0000000809097223 */ /* 0x000fca0000000006 */
[----:B------:R1:W-:Y:S01]  /*2100*/  @P0 STS [R0+UR4+0x20], R9 ;  /* 0x0000200900000988 */ /* 0x0003e20008000804 */
[----:B------:R-:W-:Y:S06]  /*2110*/  BAR.SYNC.DEFER_BLOCKING 0x0 ;  /* 0x0000000000007b1d */ /* 0x000fec0000010000 */
[----:B------:R-:W2:Y:S04]  /*2120*/  LDS R4, [UR4+0x20] ;  /* 0x00002004ff047984 */ /* 0x000ea80008000800 */
[----:B------:R-:W3:Y:S01]  /*2130*/  LDS R6, [UR4] ;  /* 0x00000004ff067984 */ /* 0x000ee20008000800 */
[----:B------:R-:W-:-:S02]  /*2140*/  ULDC.64 UR4, c[0x0][0x268] ;  /* 0x00009a0000047ab9 */ /* 0x000fc40000000a00 */
[----:B-1----:R-:W-:-:S04]  /*2150*/  IADD3 R0, P0, R2, UR4, RZ ;  /* 0x0000000402007c10 */ /* 0x002fc8000ff1e0ff */
[----:B------:R-:W-:Y:S01]  /*2160*/  IADD3.X R11, R3, UR5, RZ, P0, !PT ;  /* 0x00000005030b7c10 */ /* 0x000fe200087fe4ff */
[----:B--2---:R-:W-:-:S04]  /*2170*/  FFMA R4, R4, R7, 9.9999999747524270788e-07 ;  /* 0x358637bd04047423 */ /* 0x004fc80000000007 */
[----:B------:R1:W2:Y:S02]  /*2180*/  MUFU.RSQ R7, R4 ;  /* 0x0000000400077308 */ /* 0x0002a40000001400 */
[----:B-1----:R-:W-:-:S04]  /*2190*/  IADD3 R4, P2, R2, UR8, RZ ;  /* 0x0000000802047c10 */ /* 0x002fc8000ff5e0ff */
[----:B---3--:R-:W-:-:S09]  /*21a0*/  IADD3.X R5, R3, UR9, RZ, P2, !PT ;  /* 0x0000000903057c10 */ /* 0x008fd200097fe4ff */
.L_x_2:
[----:B-1----:R-:W1:Y:S01]  /*21b0*/  LDC.64 R20, c[0x0][0x270] ;  /* 0x00009c00ff147b82 */ /* 0x002e620000000a00 */
[----:B------:R-:W-:Y:S01]  /*21c0*/  MOV R2, R0 ;  /* 0x0000000000027202 */ /* 0x000fe20000000f00 */
[----:B------:R-:W-:Y:S01]  /*21d0*/  IMAD.MOV.U32 R3, RZ, RZ, R11 ;  /* 0x000000ffff037224 */ /* 0x000fe200078e000b */
[----:B------:R-:W3:Y:S01]  /*21e0*/  LDG.E.EL.64 R18, desc[UR6][R4.64+0x1800] ;  /* 0x0018000604127981 */ /* 0x000ee2000c2e1b00 */
[----:B------:R-:W-:-:S03]  /*21f0*/  IADD3 R15, R15, 0x400, RZ ;  /* 0x000004000f0f7810 */ /* 0x000fc60007ffe0ff */
[----:B------:R-:W4:Y:S02]  /*2200*/  LDG.E.EL.64 R16, desc[UR6][R2.64+0x1800] ;  /* 0x0018000602107981 */ /* 0x000f24000c2e1b00 */
[----:B------:R-:W-:Y:S02]  /*2210*/  IMAD.IADD R0, R40, 0x1, R15 ;  /* 0x0000000128007824 */ /* 0x000fe400078e020f */
[----:B--2---:R-:W2:Y:S04]  /*2220*/  LDG.E.EL.64 R12, desc[UR6][R2.64] ;  /* 0x00000006020c7981 */ /* 0x004ea8000c2e1b00 */
[----:B------:R5:W2:Y:S01]  /*2230*/  LDG.E.EL.64 R10, desc[UR6][R4.64] ;  /* 0x00000006040a7981 */ /* 0x000aa2000c2e1b00 */
[----:B------:R-:W-:Y:S01]  /*2240*/  CS2R R8, SRZ ;  /* 0x0000000000087805 */ /* 0x000fe2000001ff00 */
[----:B-1----:R-:W-:-:S05]  /*2250*/  IMAD.WIDE R20, R0, 0x2, R20 ;  /* 0x0000000200147825 */ /* 0x002fca00078e0214 */
[----:B------:R1:W2:Y:S01]  /*2260*/  @!P1 LDG.E.EF.64 R8, desc[UR6][R20.64] ;  /* 0x0000000614089981 */ /* 0x0002a2000c0e1b00 */
[----:B------:R-:W-:Y:S02]  /*2270*/  ISETP.GE.U32.AND P3, PT, R15, 0x800, PT ;  /* 0x000008000f00780c */ /* 0x000fe40003f66070 */
[----:B-----5:R-:W-:-:S04]  /*2280*/  IADD3 R4, P2, R4, 0x800, RZ ;  /* 0x0000080004047810 */ /* 0x020fc80007f5e0ff */
[----:B------:R-:W-:Y:S02]  /*2290*/  IADD3.X R5, RZ, R5, RZ, P2, !PT ;  /* 0x00000005ff057210 */ /* 0x000fe400017fe4ff */
[C---:B---3--:R-:W-:Y:S01]  /*22a0*/  PRMT R14, R18.reuse, 0x7632, R14 ;  /* 0x00007632120e7816 */ /* 0x048fe2000000000e */
[----:B------:R-:W-:Y:S01]  /*22b0*/  IMAD.U32 R23, R19, 0x10000, RZ ;  /* 0x0001000013177824 */ /* 0x000fe200078e00ff */
[----:B------:R-:W-:Y:S02]  /*22c0*/  SHF.L.U32 R18, R18, 0x10, RZ ;  /* 0x0000001012127819 */ /* 0x000fe400000006ff */
[C---:B----4-:R-:W-:Y:S02]  /*22d0*/  PRMT R19, R16.reuse, 0x7632, R19 ;  /* 0x0000763210137816 */ /* 0x050fe40000000013 */
[----:B------:R-:W-:Y:S01]  /*22e0*/  SHF.L.U32 R25, R16, 0x10, RZ ;  /* 0x0000001010197819 */ /* 0x000fe200000006ff */
[----:B------:R-:W-:Y:S01]  /*22f0*/  IMAD.U32 R16, R17, 0x10000, RZ ;  /* 0x0001000011107824 */ /* 0x000fe200078e00ff */
[----:B------:R-:W-:Y:S01]  /*2300*/  SHF.L.U32 R22, R14, 0x10, RZ ;  /* 0x000000100e167819 */ /* 0x000fe200000006ff */
[----:B------:R-:W-:-:S02]  /*2310*/  IMAD.U32 R27, R19, 0x10000, RZ ;  /* 0x00010000131b7824 */ /* 0x000fc400078e00ff */
[----:B------:R-:W-:Y:S01]  /*2320*/  FADD R14, R18, R25 ;  /* 0x00000019120e7221 */ /* 0x000fe20000000000 */
[----:B------:R-:W-:Y:S01]  /*2330*/  FADD R16, R23, R16 ;  /* 0x0000001017107221 */ /* 0x000fe20000000000 */
[C---:B--2---:R-:W-:Y:S02]  /*2340*/  PRMT R23, R12.reuse, 0x7632, R23 ;  /* 0x000076320c177816 */ /* 0x044fe40000000017 */
[----:B------:R-:W-:Y:S02]  /*2350*/  SHF.L.U32 R25, R12, 0x10, RZ ;  /* 0x000000100c197819 */ /* 0x000fe400000006ff */
[----:B-1----:R-:W-:Y:S02]  /*2360*/  PRMT R21, R11, 0x7632, R21 ;  /* 0x000076320b157816 */ /* 0x002fe40000000015 */
[----:B------:R-:W-:Y:S02]  /*2370*/  PRMT R12, R13, 0x7632, R12 ;  /* 0x000076320d0c7816 */ /* 0x000fe4000000000c */
[----:B------:R-:W-:-:S02]  /*2380*/  PRMT R19, R19, 0x7632, R19 ;  /* 0x0000763213137816 */ /* 0x000fc40000000013 */
[----:B------:R-:W-:Y:S01]  /*2390*/  PRMT R17, R17, 0x7632, R17 ;  /* 0x0000763211117816 */ /* 0x000fe20000000011 */
[----:B------:R-:W-:Y:S01]  /*23a0*/  FADD R18, R22, R27 ;  /* 0x0000001b16127221 */ /* 0x000fe20000000000 */
[----:B------:R-:W-:Y:S01]  /*23b0*/  PRMT R20, R10, 0x7632, R20 ;  /* 0x000076320a147816 */ /* 0x000fe20000000014 */
[----:B------:R-:W-:Y:S01]  /*23c0*/  IMAD.U32 R21, R21, 0x10000, RZ ;  /* 0x0001000015157824 */ /* 0x000fe200078e00ff */
[----:B------:R-:W-:Y:S02]  /*23d0*/  SHF.L.U32 R12, R12, 0x10, RZ ;  /* 0x000000100c0c7819 */ /* 0x000fe400000006ff */
[----:B------:R-:W-:Y:S01]  /*23e0*/  SHF.L.U32 R22, R10, 0x10, RZ ;  /* 0x000000100a167819 */ /* 0x000fe200000006ff */
[----:B------:R-:W-:Y:S01]  /*23f0*/  IMAD.U32 R19, R19, 0x10000, RZ ;  /* 0x0001000013137824 */ /* 0x000fe200078e00ff */
[----:B------:R-:W-:Y:S02]  /*2400*/  SHF.L.U32 R10, R17, 0x10, RZ ;  /* 0x00000010110a7819 */ /* 0x000fe400000006ff */
[----:B------:R-:W-:-:S02]  /*2410*/  SHF.L.U32 R20, R20, 0x10, RZ ;  /* 0x0000001014147819 */ /* 0x000fc400000006ff */
[----:B------:R-:W-:Y:S01]  /*2420*/  SHF.L.U32 R23, R23, 0x10, RZ ;  /* 0x0000001017177819 */ /* 0x000fe200000006ff */
[----:B------:R-:W-:Y:S01]  /*2430*/  FADD R29, R21, R12 ;  /* 0x0000000c151d7221 */ /* 0x000fe20000000000 */
[----:B------:R-:W-:Y:S01]  /*2440*/  SHF.L.U32 R24, R13, 0x10, RZ ;  /* 0x000000100d187819 */ /* 0x000fe200000006ff */
[----:B------:R-:W-:Y:S01]  /*2450*/  FADD R26, R19, R10 ;  /* 0x0000000a131a7221 */ /* 0x000fe20000000000 */
[----:B------:R-:W-:Y:S02]  /*2460*/  SEL R12, R8, RZ, !P1 ;  /* 0x000000ff080c7207 */ /* 0x000fe40004800000 */
[----:B------:R-:W-:Y:S01]  /*2470*/  SEL R13, R9, RZ, !P1 ;  /* 0x000000ff090d7207 */ /* 0x000fe20004800000 */
[----:B------:R-:W-:Y:S01]  /*2480*/  FADD R10, R22, R25 ;  /* 0x00000019160a7221 */ /* 0x000fe20000000000 */
[----:B------:R-:W-:Y:S01]  /*2490*/  FADD R27, R20, R23 ;  /* 0x00000017141b7221 */ /* 0x000fe20000000000 */
[----:B------:R-:W1:Y:S01]  /*24a0*/  LDC.64 R8, c[0x0][0x278] ;  /* 0x00009e00ff087b82 */ /* 0x000e620000000a00 */
[----:B------:R-:W-:Y:S01]  /*24b0*/  FADD R20, R14, 1 ;  /* 0x3f8000000e147421 */ /* 0x000fe20000000000 */
[----:B------:R-:W-:Y:S01]  /*24c0*/  FADD R22, R16, 1 ;  /* 0x3f80000010167421 */ /* 0x000fe20000000000 */
[----:B------:R-:W-:-:S02]  /*24d0*/  PRMT R14, R12, 0x7632, R14 ;  /* 0x000076320c0e7816 */ /* 0x000fc4000000000e */
[C---:B------:R-:W-:Y:S02]  /*24e0*/  PRMT R16, R13.reuse, 0x7632, R16 ;  /* 0x000076320d107816 */ /* 0x040fe40000000010 */
[----:B------:R-:W-:Y:S01]  /*24f0*/  SHF.L.U32 R19, R13, 0x10, RZ ;  /* 0x000000100d137819 */ /* 0x000fe200000006ff */
[----:B------:R-:W-:Y:S01]  /*2500*/  IMAD.U32 R17, R12, 0x10000, RZ ;  /* 0x000100000c117824 */ /* 0x000fe200078e00ff */
[----:B------:R-:W-:Y:S01]  /*2510*/  SHF.L.U32 R13, R14, 0x10, RZ ;  /* 0x000000100e0d7819 */ /* 0x000fe200000006ff */
[----:B------:R-:W-:Y:S02]  /*2520*/  IMAD.U32 R21, R16, 0x10000, RZ ;  /* 0x0001000010157824 */ /* 0x000fe400078e00ff */
[----:B------:R-:W-:Y:S01]  /*2530*/  FADD R23, R18, 1 ;  /* 0x3f80000012177421 */ /* 0x000fe20000000000 */
[----:B------:R-:W-:Y:S02]  /*2540*/  IMAD.U32 R11, R11, 0x10000, RZ ;  /* 0x000100000b0b7824 */ /* 0x000fe400078e00ff */
[C---:B------:R-:W-:Y:S01]  /*2550*/  FADD R12, -R6.reuse, R17 ;  /* 0x00000011060c7221 */ /* 0x040fe20000000100 */
[C---:B------:R-:W-:Y:S01]  /*2560*/  FADD R16, -R6.reuse, R19 ;  /* 0x0000001306107221 */ /* 0x040fe20000000100 */
[C---:B------:R-:W-:Y:S01]  /*2570*/  FADD R14, -R6.reuse, R13 ;  /* 0x0000000d060e7221 */ /* 0x040fe20000000100 */
[----:B------:R-:W-:Y:S01]  /*2580*/  FADD R18, -R6, R21 ;  /* 0x0000001506127221 */ /* 0x000fe20000000100 */
[----:B------:R-:W-:Y:S01]  /*2590*/  FADD R11, R11, R24 ;  /* 0x000000180b0b7221 */ /* 0x000fe20000000000 */
[----:B------:R-:W-:Y:S01]  /*25a0*/  FADD R25, R26, 1 ;  /* 0x3f8000001a197421 */ /* 0x000fe20000000000 */
[C---:B------:R-:W-:Y:S01]  /*25b0*/  FMUL R13, R7.reuse, R12 ;  /* 0x0000000c070d7220 */ /* 0x040fe20000400000 */
[C---:B------:R-:W-:Y:S01]  /*25c0*/  FMUL R16, R7.reuse, R16 ;  /* 0x0000001007107220 */ /* 0x040fe20000400000 */
[C---:B------:R-:W-:Y:S01]  /*25d0*/  FMUL R14, R7.reuse, R14 ;  /* 0x0000000e070e7220 */ /* 0x040fe20000400000 */
[----:B------:R-:W-:Y:S01]  /*25e0*/  FMUL R18, R7, R18 ;  /* 0x0000001207127220 */ /* 0x000fe20000400000 */
[----:B------:R-:W-:Y:S01]  /*25f0*/  FFMA R10, R13, R20, R10 ;  /* 0x000000140d0a7223 */ /* 0x000fe2000000000a */
[----:B------:R-:W-:Y:S01]  /*2600*/  FFMA R11, R16, R22, R11 ;  /* 0x00000016100b7223 */ /* 0x000fe2000000000b */
[----:B------:R-:W-:Y:S01]  /*2610*/  FFMA R23, R14, R23, R27 ;  /* 0x000000170e177223 */ /* 0x000fe2000000001b */
[----:B------:R-:W-:Y:S01]  /*2620*/  FFMA R18, R18, R25, R29 ;  /* 0x0000001912127223 */ /* 0x000fe2000000001d */
[----:B-1----:R-:W-:-:S03]  /*2630*/  IMAD.WIDE R8, R0, 0x2, R8 ;  /* 0x0000000200087825 */ /* 0x002fc600078e0208 */
[----:B------:R-:W-:Y:S02]  /*2640*/  F2FP.BF16.F32.PACK_AB R12, R23, R10 ;  /* 0x0000000a170c723e */ /* 0x000fe400000010ff */
[----:B------:R-:W-:Y:S02]  /*2650*/  F2FP.BF16.F32.PACK_AB R13, R18, R11 ;  /* 0x0000000b120d723e */ /* 0x000fe400000010ff */
[----:B------:R-:W-:-:S03]  /*2660*/  IADD3 R0, P0, R2, 0x800, RZ ;  /* 0x0000080002007810 */ /* 0x000fc60007f1e0ff */
[----:B------:R1:W-:Y:S01]  /*2670*/  @!P1 STG.E.64 desc[UR6][R8.64], R12 ;  /* 0x0000000c08009986 */ /* 0x0003e2000c101b06 */
[----:B------:R-:W-:Y:S01]  /*2680*/  IADD3.X R11, RZ, R3, RZ, P0, !PT ;  /* 0x00000003ff0b7210 */ /* 0x000fe200007fe4ff */
[----:B------:R-:W-:Y:S08]  /*2690*/  @!P3 BRA `(.L_x_2) ;  /* 0xfffffff800c4b947 */ /* 0x000ff0000383ffff */
[----:B------:R-:W-:Y:S05]  /*26a0*/  EXIT ;  /* 0x000000000000794d */ /* 0x000fea0003800000 */
.L_x_3:
[----:B------:R-:W-:-:S00]  /*26b0*/  BRA `(.L_x_3) ;  /* 0xfffffffc00fc7947 */ /* 0x000fc0000383ffff */
[----:B------:R-:W-:-:S00]  /*26c0*/  NOP ;  /* 0x0000000000007918 */ /* 0x000fc00000000000 */
        /* <DEDUP_REMOVED lines=11> */
.L_x_4:


//--------------------- .nv.global.init           --------------------------
	.section	.nv.global.init,"aw",@progbits
.nv.global.init:
	.type		_$_str,@object
	.size		_$_str,(.L_0 - _$_str)
_$_str:
        /*0000*/ 	.byte	0x5f, 0x5f, 0x43, 0x55, 0x44, 0x41, 0x5f, 0x46, 0x54, 0x5a, 0x00
.L_0:


//--------------------- .nv.shared.triton_        --------------------------
	.section	.nv.shared.triton_,"aw",@nobits
	.sectionflags	@""
	.align	16
	.zero		1024


//--------------------- .nv.constant0.triton_     --------------------------
	.section	.nv.constant0.triton_,"a",@progbits
	.sectionflags	@""
	.align	4
.nv.constant0.triton_:
	.zero		652
